//
// Generated by NVIDIA NVVM Compiler
//
// Compiler Build ID: CL-36424714
// Cuda compilation tools, release 13.0, V13.0.88
// Based on NVVM 20.0.0
//

.version 9.0
.target sm_100
.address_size 64

	// .globl	_Z27kernelIso2dSharedMem_falidoPfS_S_iifff
// _ZZ27kernelIso2dSharedMem_falidoPfS_S_iifffE12sharedMatrix has been demoted
// _ZZ21kernelIso2d_v2_falidoPfS_S_iifffE6limits has been demoted
// _ZZ14kernelIso2d_v4PfPKfS1_iifffiE4line has been demoted
// _ZZ14kernelIso2d_v3PfPKfS1_iifffiE4line has been demoted

.visible .entry _Z27kernelIso2dSharedMem_falidoPfS_S_iifff(
	.param .u64 .ptr .align 1 _Z27kernelIso2dSharedMem_falidoPfS_S_iifff_param_0,
	.param .u64 .ptr .align 1 _Z27kernelIso2dSharedMem_falidoPfS_S_iifff_param_1,
	.param .u64 .ptr .align 1 _Z27kernelIso2dSharedMem_falidoPfS_S_iifff_param_2,
	.param .u32 _Z27kernelIso2dSharedMem_falidoPfS_S_iifff_param_3,
	.param .u32 _Z27kernelIso2dSharedMem_falidoPfS_S_iifff_param_4,
	.param .f32 _Z27kernelIso2dSharedMem_falidoPfS_S_iifff_param_5,
	.param .f32 _Z27kernelIso2dSharedMem_falidoPfS_S_iifff_param_6,
	.param .f32 _Z27kernelIso2dSharedMem_falidoPfS_S_iifff_param_7
)
{
	.reg .pred 	%p<14>;
	.reg .b32 	%r<45>;
	.reg .b32 	%f<20>;
	.reg .b64 	%rd<16>;
	.reg .b64 	%fd<22>;
	// demoted variable
	.shared .align 4 .b8 _ZZ27kernelIso2dSharedMem_falidoPfS_S_iifffE12sharedMatrix[4624];
	ld.param.u64 	%rd5, [_Z27kernelIso2dSharedMem_falidoPfS_S_iifff_param_0];
	ld.param.u64 	%rd7, [_Z27kernelIso2dSharedMem_falidoPfS_S_iifff_param_1];
	ld.param.u64 	%rd6, [_Z27kernelIso2dSharedMem_falidoPfS_S_iifff_param_2];
	ld.param.u32 	%r7, [_Z27kernelIso2dSharedMem_falidoPfS_S_iifff_param_3];
	ld.param.u32 	%r8, [_Z27kernelIso2dSharedMem_falidoPfS_S_iifff_param_4];
	ld.param.f32 	%f1, [_Z27kernelIso2dSharedMem_falidoPfS_S_iifff_param_5];
	ld.param.f32 	%f2, [_Z27kernelIso2dSharedMem_falidoPfS_S_iifff_param_6];
	ld.param.f32 	%f3, [_Z27kernelIso2dSharedMem_falidoPfS_S_iifff_param_7];
	cvta.to.global.u64 	%rd1, %rd7;
	mov.u32 	%r9, %ctaid.x;
	mov.u32 	%r10, %ntid.x;
	mov.u32 	%r1, %tid.x;
	mad.lo.s32 	%r11, %r9, %r10, %r1;
	add.s32 	%r13, %r11, 1;
	mov.u32 	%r14, %ctaid.y;
	mov.u32 	%r15, %ntid.y;
	mov.u32 	%r2, %tid.y;
	mad.lo.s32 	%r16, %r14, %r15, %r2;
	add.s32 	%r17, %r16, 1;
	add.s32 	%r18, %r7, -1;
	setp.lt.s32 	%p2, %r17, %r18;
	add.s32 	%r19, %r8, -1;
	setp.lt.s32 	%p3, %r13, %r19;
	and.pred  	%p1, %p2, %p3;
	mad.lo.s32 	%r20, %r8, %r16, %r8;
	add.s32 	%r3, %r20, %r13;
	mul.wide.s32 	%rd8, %r3, 4;
	add.s64 	%rd2, %rd1, %rd8;
	ld.global.f32 	%f4, [%rd2];
	cvt.rzi.s32.f32 	%r21, %f4;
	mov.u32 	%r22, _ZZ27kernelIso2dSharedMem_falidoPfS_S_iifffE12sharedMatrix;
	mad.lo.s32 	%r4, %r1, 136, %r22;
	shl.b32 	%r23, %r2, 2;
	add.s32 	%r24, %r4, %r23;
	add.s32 	%r5, %r24, 136;
	st.shared.u32 	[%r24+140], %r21;
	not.pred 	%p4, %p1;
	@%p4 bra 	$L__BB0_15;
	setp.eq.s32 	%p5, %r2, 31;
	@%p5 bra 	$L__BB0_6;
	setp.ne.s32 	%p6, %r2, 0;
	@%p6 bra 	$L__BB0_10;
	sub.s32 	%r28, %r3, %r8;
	mul.wide.s32 	%rd10, %r28, 4;
	add.s64 	%rd3, %rd1, %rd10;
	ld.global.f32 	%f8, [%rd3];
	cvt.rzi.s32.f32 	%r29, %f8;
	st.shared.u32 	[%r4+4], %r29;
	setp.eq.s32 	%p9, %r1, 31;
	@%p9 bra 	$L__BB0_13;
	setp.ne.s32 	%p10, %r1, 0;
	@%p10 bra 	$L__BB0_15;
	ld.global.f32 	%f10, [%rd3+-4];
	cvt.rzi.s32.f32 	%r31, %f10;
	st.shared.u32 	[_ZZ27kernelIso2dSharedMem_falidoPfS_S_iifffE12sharedMatrix], %r31;
	bra.uni 	$L__BB0_12;
$L__BB0_6:
	mul.wide.s32 	%rd9, %r8, 4;
	add.s64 	%rd4, %rd2, %rd9;
	ld.global.f32 	%f5, [%rd4];
	cvt.rzi.s32.f32 	%r25, %f5;
	st.shared.u32 	[%r4+264], %r25;
	setp.eq.s32 	%p7, %r1, 31;
	@%p7 bra 	$L__BB0_9;
	setp.ne.s32 	%p8, %r1, 0;
	@%p8 bra 	$L__BB0_15;
	ld.global.f32 	%f7, [%rd4+-4];
	cvt.rzi.s32.f32 	%r27, %f7;
	st.shared.u32 	[_ZZ27kernelIso2dSharedMem_falidoPfS_S_iifffE12sharedMatrix+132], %r27;
	bra.uni 	$L__BB0_12;
$L__BB0_9:
	ld.global.f32 	%f6, [%rd4+4];
	cvt.rzi.s32.f32 	%r26, %f6;
	st.shared.u32 	[_ZZ27kernelIso2dSharedMem_falidoPfS_S_iifffE12sharedMatrix+4620], %r26;
	bra.uni 	$L__BB0_14;
$L__BB0_10:
	setp.eq.s32 	%p11, %r1, 31;
	@%p11 bra 	$L__BB0_14;
	setp.ne.s32 	%p12, %r1, 0;
	@%p12 bra 	$L__BB0_15;
$L__BB0_12:
	ld.global.f32 	%f12, [%rd2+-4];
	cvt.rzi.s32.f32 	%r36, %f12;
	add.s32 	%r39, %r22, %r23;
	st.shared.u32 	[%r39+4], %r36;
	bra.uni 	$L__BB0_15;
$L__BB0_13:
	ld.global.f32 	%f9, [%rd3+4];
	cvt.rzi.s32.f32 	%r30, %f9;
	st.shared.u32 	[_ZZ27kernelIso2dSharedMem_falidoPfS_S_iifffE12sharedMatrix+4488], %r30;
$L__BB0_14:
	ld.global.f32 	%f11, [%rd2+4];
	cvt.rzi.s32.f32 	%r32, %f11;
	add.s32 	%r35, %r22, %r23;
	st.shared.u32 	[%r35+4220], %r32;
$L__BB0_15:
	bar.sync 	0;
	@%p4 bra 	$L__BB0_17;
	ld.shared.u32 	%r40, [%r5+8];
	cvt.rn.f64.s32 	%fd1, %r40;
	ld.shared.u32 	%r41, [%r5+4];
	cvt.rn.f64.s32 	%fd2, %r41;
	add.f64 	%fd3, %fd2, %fd2;
	sub.f64 	%fd4, %fd1, %fd3;
	ld.shared.u32 	%r42, [%r5];
	cvt.rn.f64.s32 	%fd5, %r42;
	add.f64 	%fd6, %fd4, %fd5;
	cvt.f64.f32 	%fd7, %f1;
	div.rn.f64 	%fd8, %fd6, %fd7;
	add.f64 	%fd9, %fd8, 0d0000000000000000;
	cvt.rn.f32.f64 	%f13, %fd9;
	ld.shared.u32 	%r43, [%r5+140];
	cvt.rn.f64.s32 	%fd10, %r43;
	sub.f64 	%fd11, %fd10, %fd3;
	ld.shared.u32 	%r44, [%r5+-132];
	cvt.rn.f64.s32 	%fd12, %r44;
	add.f64 	%fd13, %fd11, %fd12;
	cvt.f64.f32 	%fd14, %f2;
	div.rn.f64 	%fd15, %fd13, %fd14;
	cvt.f64.f32 	%fd16, %f13;
	add.f64 	%fd17, %fd15, %fd16;
	cvt.rn.f32.f64 	%f14, %fd17;
	cvta.to.global.u64 	%rd11, %rd6;
	add.s64 	%rd13, %rd11, %rd8;
	ld.global.f32 	%f15, [%rd13];
	mul.f32 	%f16, %f3, %f15;
	mul.f32 	%f17, %f16, %f14;
	cvta.to.global.u64 	%rd14, %rd5;
	add.s64 	%rd15, %rd14, %rd8;
	ld.global.f32 	%f18, [%rd15];
	cvt.f64.f32 	%fd18, %f18;
	sub.f64 	%fd19, %fd3, %fd18;
	cvt.f64.f32 	%fd20, %f17;
	add.f64 	%fd21, %fd19, %fd20;
	cvt.rn.f32.f64 	%f19, %fd21;
	st.global.f32 	[%rd15], %f19;
$L__BB0_17:
	ret;

}
	// .globl	_Z21kernelIso2d_v2_falidoPfS_S_iifff
.visible .entry _Z21kernelIso2d_v2_falidoPfS_S_iifff(
	.param .u64 .ptr .align 1 _Z21kernelIso2d_v2_falidoPfS_S_iifff_param_0,
	.param .u64 .ptr .align 1 _Z21kernelIso2d_v2_falidoPfS_S_iifff_param_1,
	.param .u64 .ptr .align 1 _Z21kernelIso2d_v2_falidoPfS_S_iifff_param_2,
	.param .u32 _Z21kernelIso2d_v2_falidoPfS_S_iifff_param_3,
	.param .u32 _Z21kernelIso2d_v2_falidoPfS_S_iifff_param_4,
	.param .f32 _Z21kernelIso2d_v2_falidoPfS_S_iifff_param_5,
	.param .f32 _Z21kernelIso2d_v2_falidoPfS_S_iifff_param_6,
	.param .f32 _Z21kernelIso2d_v2_falidoPfS_S_iifff_param_7
)
{
	.reg .pred 	%p<16>;
	.reg .b32 	%r<28>;
	.reg .b32 	%f<28>;
	.reg .b64 	%rd<16>;
	.reg .b64 	%fd<22>;
	// demoted variable
	.shared .align 4 .b8 _ZZ21kernelIso2d_v2_falidoPfS_S_iifffE6limits[4096];
	ld.param.u64 	%rd3, [_Z21kernelIso2d_v2_falidoPfS_S_iifff_param_0];
	ld.param.u64 	%rd5, [_Z21kernelIso2d_v2_falidoPfS_S_iifff_param_1];
	ld.param.u64 	%rd4, [_Z21kernelIso2d_v2_falidoPfS_S_iifff_param_2];
	ld.param.u32 	%r9, [_Z21kernelIso2d_v2_falidoPfS_S_iifff_param_3];
	ld.param.u32 	%r10, [_Z21kernelIso2d_v2_falidoPfS_S_iifff_param_4];
	ld.param.f32 	%f15, [_Z21kernelIso2d_v2_falidoPfS_S_iifff_param_5];
	ld.param.f32 	%f16, [_Z21kernelIso2d_v2_falidoPfS_S_iifff_param_6];
	ld.param.f32 	%f17, [_Z21kernelIso2d_v2_falidoPfS_S_iifff_param_7];
	cvta.to.global.u64 	%rd1, %rd5;
	mov.u32 	%r11, %ctaid.x;
	mov.u32 	%r12, %ntid.x;
	mov.u32 	%r13, %tid.x;
	mad.lo.s32 	%r14, %r11, %r12, %r13;
	mov.u32 	%r16, %ctaid.y;
	mov.u32 	%r1, %ntid.y;
	mov.u32 	%r2, %tid.y;
	mad.lo.s32 	%r17, %r16, %r1, %r2;
	and.b32  	%r3, %r13, 31;
	setp.ne.s32 	%p2, %r3, 0;
	add.s32 	%r18, %r9, -1;
	setp.lt.s32 	%p3, %r17, %r18;
	add.s32 	%r19, %r10, -1;
	setp.lt.s32 	%p4, %r14, %r19;
	and.pred  	%p1, %p3, %p4;
	not.pred 	%p6, %p1;
	mad.lo.s32 	%r4, %r10, %r17, %r14;
	mul.wide.s32 	%rd6, %r4, 4;
	add.s64 	%rd2, %rd1, %rd6;
	ld.global.f32 	%f1, [%rd2];
	shl.b32 	%r20, %r2, 7;
	mov.u32 	%r21, _ZZ21kernelIso2d_v2_falidoPfS_S_iifffE6limits;
	add.s32 	%r22, %r21, %r20;
	shl.b32 	%r23, %r13, 2;
	add.s32 	%r5, %r22, %r23;
	st.shared.f32 	[%r5], %f1;
	bar.sync 	0;
	add.s32 	%r6, %r13, -1;
	mov.b32 	%r7, %f1;
	shfl.sync.idx.b32	%r24|%p7, %r7, %r6, 31, -1;
	mov.b32 	%f24, %r24;
	or.pred  	%p8, %p2, %p6;
	@%p8 bra 	$L__BB1_2;
	ld.global.f32 	%f24, [%rd2+-4];
$L__BB1_2:
	setp.ne.s32 	%p9, %r3, 31;
	shfl.sync.idx.b32	%r25|%p10, %r7, %r6, 31, -1;
	mov.b32 	%f25, %r25;
	or.pred  	%p12, %p9, %p6;
	@%p12 bra 	$L__BB1_4;
	ld.global.f32 	%f25, [%rd2+4];
$L__BB1_4:
	@%p6 bra 	$L__BB1_12;
	cvt.f64.f32 	%fd2, %f24;
	cvt.f64.f32 	%fd3, %f1;
	add.f64 	%fd1, %fd3, %fd3;
	sub.f64 	%fd4, %fd2, %fd1;
	cvt.f64.f32 	%fd5, %f25;
	add.f64 	%fd6, %fd4, %fd5;
	cvt.f64.f32 	%fd7, %f15;
	div.rn.f64 	%fd8, %fd6, %fd7;
	add.f64 	%fd9, %fd8, 0d0000000000000000;
	cvt.rn.f32.f64 	%f8, %fd9;
	setp.ne.s32 	%p14, %r2, 0;
	@%p14 bra 	$L__BB1_7;
	sub.s32 	%r26, %r4, %r10;
	mul.wide.s32 	%rd7, %r26, 4;
	add.s64 	%rd8, %rd1, %rd7;
	ld.global.f32 	%f26, [%rd8];
	bra.uni 	$L__BB1_8;
$L__BB1_7:
	ld.shared.f32 	%f26, [%r5+-128];
$L__BB1_8:
	add.s32 	%r27, %r1, -1;
	setp.ne.s32 	%p15, %r2, %r27;
	@%p15 bra 	$L__BB1_10;
	mul.wide.s32 	%rd9, %r10, 4;
	add.s64 	%rd10, %rd2, %rd9;
	ld.global.f32 	%f27, [%rd10];
	bra.uni 	$L__BB1_11;
$L__BB1_10:
	ld.shared.f32 	%f27, [%r5+128];
$L__BB1_11:
	cvt.f64.f32 	%fd10, %f26;
	sub.f64 	%fd11, %fd10, %fd1;
	cvt.f64.f32 	%fd12, %f27;
	add.f64 	%fd13, %fd11, %fd12;
	cvt.f64.f32 	%fd14, %f16;
	div.rn.f64 	%fd15, %fd13, %fd14;
	cvt.f64.f32 	%fd16, %f8;
	add.f64 	%fd17, %fd15, %fd16;
	cvt.rn.f32.f64 	%f18, %fd17;
	cvta.to.global.u64 	%rd11, %rd4;
	add.s64 	%rd13, %rd11, %rd6;
	ld.global.f32 	%f19, [%rd13];
	mul.f32 	%f20, %f17, %f19;
	mul.f32 	%f21, %f20, %f18;
	cvta.to.global.u64 	%rd14, %rd3;
	add.s64 	%rd15, %rd14, %rd6;
	ld.global.f32 	%f22, [%rd15];
	cvt.f64.f32 	%fd18, %f22;
	sub.f64 	%fd19, %fd1, %fd18;
	cvt.f64.f32 	%fd20, %f21;
	add.f64 	%fd21, %fd19, %fd20;
	cvt.rn.f32.f64 	%f23, %fd21;
	st.global.f32 	[%rd15], %f23;
$L__BB1_12:
	ret;

}
	// .globl	_Z14kernelIso2d_v4PfPKfS1_iifffi
.visible .entry _Z14kernelIso2d_v4PfPKfS1_iifffi(
	.param .u64 .ptr .align 1 _Z14kernelIso2d_v4PfPKfS1_iifffi_param_0,
	.param .u64 .ptr .align 1 _Z14kernelIso2d_v4PfPKfS1_iifffi_param_1,
	.param .u64 .ptr .align 1 _Z14kernelIso2d_v4PfPKfS1_iifffi_param_2,
	.param .u32 _Z14kernelIso2d_v4PfPKfS1_iifffi_param_3,
	.param .u32 _Z14kernelIso2d_v4PfPKfS1_iifffi_param_4,
	.param .f32 _Z14kernelIso2d_v4PfPKfS1_iifffi_param_5,
	.param .f32 _Z14kernelIso2d_v4PfPKfS1_iifffi_param_6,
	.param .f32 _Z14kernelIso2d_v4PfPKfS1_iifffi_param_7,
	.param .u32 _Z14kernelIso2d_v4PfPKfS1_iifffi_param_8
)
{
	.reg .pred 	%p<13>;
	.reg .b32 	%r<34>;
	.reg .b32 	%f<40>;
	.reg .b64 	%rd<19>;
	// demoted variable
	.shared .align 4 .b8 _ZZ14kernelIso2d_v4PfPKfS1_iifffiE4line[520];
	ld.param.u64 	%rd5, [_Z14kernelIso2d_v4PfPKfS1_iifffi_param_0];
	ld.param.u64 	%rd3, [_Z14kernelIso2d_v4PfPKfS1_iifffi_param_1];
	ld.param.u64 	%rd4, [_Z14kernelIso2d_v4PfPKfS1_iifffi_param_2];
	ld.param.u32 	%r12, [_Z14kernelIso2d_v4PfPKfS1_iifffi_param_3];
	ld.param.u32 	%r13, [_Z14kernelIso2d_v4PfPKfS1_iifffi_param_4];
	ld.param.f32 	%f16, [_Z14kernelIso2d_v4PfPKfS1_iifffi_param_5];
	ld.param.f32 	%f17, [_Z14kernelIso2d_v4PfPKfS1_iifffi_param_6];
	ld.param.f32 	%f18, [_Z14kernelIso2d_v4PfPKfS1_iifffi_param_7];
	ld.param.u32 	%r11, [_Z14kernelIso2d_v4PfPKfS1_iifffi_param_8];
	cvta.to.global.u64 	%rd1, %rd5;
	mov.u32 	%r1, %ctaid.x;
	mov.u32 	%r2, %ntid.x;
	mov.u32 	%r3, %tid.x;
	mad.lo.s32 	%r14, %r1, %r2, %r3;
	add.s32 	%r15, %r14, 1;
	mov.u32 	%r16, %ctaid.y;
	mov.u32 	%r17, %ntid.y;
	mov.u32 	%r18, %tid.y;
	mad.lo.s32 	%r19, %r16, %r17, %r18;
	add.s32 	%r20, %r19, 1;
	mad.lo.s32 	%r5, %r13, %r19, %r13;
	add.s32 	%r6, %r5, %r15;
	add.s32 	%r21, %r12, -2;
	setp.ge.s32 	%p2, %r20, %r21;
	add.s32 	%r22, %r13, -2;
	setp.ge.s32 	%p3, %r15, %r22;
	or.pred  	%p1, %p2, %p3;
	@%p1 bra 	$L__BB2_2;
	cvta.to.global.u64 	%rd7, %rd3;
	sub.s32 	%r23, %r6, %r13;
	mul.wide.s32 	%rd8, %r23, 4;
	add.s64 	%rd9, %rd7, %rd8;
	ld.global.f32 	%f35, [%rd9];
	add.s32 	%r24, %r6, %r13;
	mul.wide.s32 	%rd10, %r24, 4;
	add.s64 	%rd11, %rd7, %rd10;
	ld.global.f32 	%f34, [%rd11];
	mul.wide.s32 	%rd12, %r6, 4;
	add.s64 	%rd13, %rd1, %rd12;
	ld.global.f32 	%f37, [%rd13];
	add.s64 	%rd6, %rd4, %rd12;
	// begin inline asm
	ld.global.nc.f32 %f20, [%rd6];
	// end inline asm
	mul.f32 	%f36, %f18, %f20;
$L__BB2_2:
	add.s32 	%r25, %r5, %r14;
	mul.wide.s32 	%rd15, %r25, 4;
	add.s64 	%rd14, %rd3, %rd15;
	// begin inline asm
	ld.global.nc.f32 %f21, [%rd14];
	// end inline asm
	shl.b32 	%r27, %r3, 2;
	mov.u32 	%r28, _ZZ14kernelIso2d_v4PfPKfS1_iifffiE4line;
	add.s32 	%r7, %r28, %r27;
	st.shared.f32 	[%r7], %f21;
	add.s32 	%r29, %r14, 2;
	setp.ge.s32 	%p4, %r29, %r13;
	add.s32 	%r30, %r3, 2;
	setp.lt.u32 	%p5, %r30, %r2;
	or.pred  	%p6, %p4, %p5;
	@%p6 bra 	$L__BB2_4;
	add.s64 	%rd16, %rd14, 8;
	// begin inline asm
	ld.global.nc.f32 %f22, [%rd16];
	// end inline asm
	st.shared.f32 	[%r7+8], %f22;
$L__BB2_4:
	bar.sync 	0;
	ld.shared.f32 	%f9, [%r7+4];
	mov.b32 	%r8, %f9;
	shfl.sync.up.b32	%r31|%p7, %r8, 1, 0, -1;
	mov.b32 	%f38, %r31;
	and.b32  	%r9, %r3, 31;
	setp.ne.s32 	%p8, %r9, 0;
	@%p8 bra 	$L__BB2_6;
	ld.shared.f32 	%f38, [%r7];
$L__BB2_6:
	shfl.sync.down.b32	%r32|%p9, %r8, 1, 31, -1;
	mov.b32 	%f39, %r32;
	setp.ne.s32 	%p10, %r9, 31;
	sub.s32 	%r33, %r1, %r11;
	setp.ne.s32 	%p11, %r3, %r33;
	and.pred  	%p12, %p10, %p11;
	@%p12 bra 	$L__BB2_8;
	ld.shared.f32 	%f39, [%r7+8];
$L__BB2_8:
	@%p1 bra 	$L__BB2_10;
	add.f32 	%f23, %f9, %f9;
	sub.f32 	%f24, %f39, %f23;
	add.f32 	%f25, %f38, %f24;
	div.rn.f32 	%f26, %f25, %f16;
	add.f32 	%f27, %f26, 0f00000000;
	sub.f32 	%f28, %f35, %f23;
	add.f32 	%f29, %f34, %f28;
	div.rn.f32 	%f30, %f29, %f17;
	add.f32 	%f31, %f30, %f27;
	sub.f32 	%f32, %f23, %f37;
	fma.rn.f32 	%f33, %f36, %f31, %f32;
	mul.wide.s32 	%rd17, %r6, 4;
	add.s64 	%rd18, %rd1, %rd17;
	st.global.f32 	[%rd18], %f33;
$L__BB2_10:
	ret;

}
	// .globl	_Z14kernelIso2d_v3PfPKfS1_iifffi
.visible .entry _Z14kernelIso2d_v3PfPKfS1_iifffi(
	.param .u64 .ptr .align 1 _Z14kernelIso2d_v3PfPKfS1_iifffi_param_0,
	.param .u64 .ptr .align 1 _Z14kernelIso2d_v3PfPKfS1_iifffi_param_1,
	.param .u64 .ptr .align 1 _Z14kernelIso2d_v3PfPKfS1_iifffi_param_2,
	.param .u32 _Z14kernelIso2d_v3PfPKfS1_iifffi_param_3,
	.param .u32 _Z14kernelIso2d_v3PfPKfS1_iifffi_param_4,
	.param .f32 _Z14kernelIso2d_v3PfPKfS1_iifffi_param_5,
	.param .f32 _Z14kernelIso2d_v3PfPKfS1_iifffi_param_6,
	.param .f32 _Z14kernelIso2d_v3PfPKfS1_iifffi_param_7,
	.param .u32 _Z14kernelIso2d_v3PfPKfS1_iifffi_param_8
)
{
	.reg .pred 	%p<7>;
	.reg .b32 	%r<28>;
	.reg .b32 	%f<34>;
	.reg .b64 	%rd<19>;
	// demoted variable
	.shared .align 4 .b8 _ZZ14kernelIso2d_v3PfPKfS1_iifffiE4line[520];
	ld.param.u64 	%rd5, [_Z14kernelIso2d_v3PfPKfS1_iifffi_param_0];
	ld.param.u64 	%rd3, [_Z14kernelIso2d_v3PfPKfS1_iifffi_param_1];
	ld.param.u64 	%rd4, [_Z14kernelIso2d_v3PfPKfS1_iifffi_param_2];
	ld.param.u32 	%r8, [_Z14kernelIso2d_v3PfPKfS1_iifffi_param_3];
	ld.param.u32 	%r9, [_Z14kernelIso2d_v3PfPKfS1_iifffi_param_4];
	ld.param.f32 	%f9, [_Z14kernelIso2d_v3PfPKfS1_iifffi_param_5];
	ld.param.f32 	%f10, [_Z14kernelIso2d_v3PfPKfS1_iifffi_param_6];
	ld.param.f32 	%f11, [_Z14kernelIso2d_v3PfPKfS1_iifffi_param_7];
	cvta.to.global.u64 	%rd1, %rd5;
	mov.u32 	%r10, %ctaid.x;
	mov.u32 	%r1, %ntid.x;
	mov.u32 	%r2, %tid.x;
	mad.lo.s32 	%r11, %r10, %r1, %r2;
	add.s32 	%r12, %r11, 1;
	mov.u32 	%r13, %ctaid.y;
	mov.u32 	%r14, %ntid.y;
	mov.u32 	%r15, %tid.y;
	mad.lo.s32 	%r16, %r13, %r14, %r15;
	add.s32 	%r17, %r16, 1;
	mad.lo.s32 	%r4, %r9, %r16, %r9;
	add.s32 	%r5, %r4, %r12;
	add.s32 	%r18, %r8, -2;
	setp.ge.s32 	%p2, %r17, %r18;
	add.s32 	%r19, %r9, -2;
	setp.ge.s32 	%p3, %r12, %r19;
	or.pred  	%p1, %p2, %p3;
	@%p1 bra 	$L__BB3_2;
	cvta.to.global.u64 	%rd7, %rd3;
	sub.s32 	%r20, %r5, %r9;
	mul.wide.s32 	%rd8, %r20, 4;
	add.s64 	%rd9, %rd7, %rd8;
	ld.global.f32 	%f31, [%rd9];
	add.s32 	%r21, %r5, %r9;
	mul.wide.s32 	%rd10, %r21, 4;
	add.s64 	%rd11, %rd7, %rd10;
	ld.global.f32 	%f30, [%rd11];
	mul.wide.s32 	%rd12, %r5, 4;
	add.s64 	%rd13, %rd1, %rd12;
	ld.global.f32 	%f33, [%rd13];
	add.s64 	%rd6, %rd4, %rd12;
	// begin inline asm
	ld.global.nc.f32 %f13, [%rd6];
	// end inline asm
	mul.f32 	%f32, %f11, %f13;
$L__BB3_2:
	add.s32 	%r22, %r4, %r11;
	mul.wide.s32 	%rd15, %r22, 4;
	add.s64 	%rd14, %rd3, %rd15;
	// begin inline asm
	ld.global.nc.f32 %f14, [%rd14];
	// end inline asm
	shl.b32 	%r24, %r2, 2;
	mov.u32 	%r25, _ZZ14kernelIso2d_v3PfPKfS1_iifffiE4line;
	add.s32 	%r6, %r25, %r24;
	st.shared.f32 	[%r6], %f14;
	add.s32 	%r26, %r11, 2;
	setp.ge.s32 	%p4, %r26, %r9;
	add.s32 	%r27, %r2, 2;
	setp.lt.u32 	%p5, %r27, %r1;
	or.pred  	%p6, %p4, %p5;
	@%p6 bra 	$L__BB3_4;
	add.s64 	%rd16, %rd14, 8;
	// begin inline asm
	ld.global.nc.f32 %f15, [%rd16];
	// end inline asm
	st.shared.f32 	[%r6+8], %f15;
$L__BB3_4:
	bar.sync 	0;
	@%p1 bra 	$L__BB3_6;
	ld.shared.f32 	%f16, [%r6+4];
	add.f32 	%f17, %f16, %f16;
	ld.shared.f32 	%f18, [%r6];
	sub.f32 	%f19, %f18, %f17;
	ld.shared.f32 	%f20, [%r6+8];
	add.f32 	%f21, %f19, %f20;
	div.rn.f32 	%f22, %f21, %f9;
	add.f32 	%f23, %f22, 0f00000000;
	sub.f32 	%f24, %f31, %f17;
	add.f32 	%f25, %f30, %f24;
	div.rn.f32 	%f26, %f25, %f10;
	add.f32 	%f27, %f26, %f23;
	sub.f32 	%f28, %f17, %f33;
	fma.rn.f32 	%f29, %f32, %f27, %f28;
	mul.wide.s32 	%rd17, %r5, 4;
	add.s64 	%rd18, %rd1, %rd17;
	st.global.f32 	[%rd18], %f29;
$L__BB3_6:
	ret;

}
	// .globl	_Z14kernelIso2d_v1PfS_S_iifff
.visible .entry _Z14kernelIso2d_v1PfS_S_iifff(
	.param .u64 .ptr .align 1 _Z14kernelIso2d_v1PfS_S_iifff_param_0,
	.param .u64 .ptr .align 1 _Z14kernelIso2d_v1PfS_S_iifff_param_1,
	.param .u64 .ptr .align 1 _Z14kernelIso2d_v1PfS_S_iifff_param_2,
	.param .u32 _Z14kernelIso2d_v1PfS_S_iifff_param_3,
	.param .u32 _Z14kernelIso2d_v1PfS_S_iifff_param_4,
	.param .f32 _Z14kernelIso2d_v1PfS_S_iifff_param_5,
	.param .f32 _Z14kernelIso2d_v1PfS_S_iifff_param_6,
	.param .f32 _Z14kernelIso2d_v1PfS_S_iifff_param_7
)
{
	.reg .pred 	%p<4>;
	.reg .b32 	%r<23>;
	.reg .b32 	%f<15>;
	.reg .b64 	%rd<15>;
	.reg .b64 	%fd<22>;

	ld.param.u64 	%rd1, [_Z14kernelIso2d_v1PfS_S_iifff_param_0];
	ld.param.u64 	%rd2, [_Z14kernelIso2d_v1PfS_S_iifff_param_1];
	ld.param.u64 	%rd3, [_Z14kernelIso2d_v1PfS_S_iifff_param_2];
	ld.param.u32 	%r3, [_Z14kernelIso2d_v1PfS_S_iifff_param_3];
	ld.param.u32 	%r4, [_Z14kernelIso2d_v1PfS_S_iifff_param_4];
	ld.param.f32 	%f1, [_Z14kernelIso2d_v1PfS_S_iifff_param_5];
	ld.param.f32 	%f2, [_Z14kernelIso2d_v1PfS_S_iifff_param_6];
	ld.param.f32 	%f3, [_Z14kernelIso2d_v1PfS_S_iifff_param_7];
	mov.u32 	%r5, %ctaid.x;
	mov.u32 	%r6, %ntid.x;
	mov.u32 	%r7, %tid.x;
	mad.lo.s32 	%r8, %r5, %r6, %r7;
	add.s32 	%r10, %r8, 1;
	mov.u32 	%r11, %ctaid.y;
	mov.u32 	%r12, %ntid.y;
	mov.u32 	%r13, %tid.y;
	mad.lo.s32 	%r14, %r11, %r12, %r13;
	add.s32 	%r15, %r14, 1;
	mad.lo.s32 	%r16, %r4, %r14, %r4;
	add.s32 	%r1, %r16, %r10;
	add.s32 	%r17, %r3, -1;
	setp.ge.s32 	%p1, %r15, %r17;
	add.s32 	%r18, %r4, -1;
	setp.ge.s32 	%p2, %r10, %r18;
	or.pred  	%p3, %p1, %p2;
	@%p3 bra 	$L__BB4_2;
	cvta.to.global.u64 	%rd4, %rd2;
	cvta.to.global.u64 	%rd5, %rd3;
	cvta.to.global.u64 	%rd6, %rd1;
	mul.wide.s32 	%rd7, %r1, 4;
	add.s64 	%rd8, %rd4, %rd7;
	ld.global.f32 	%f4, [%rd8+4];
	cvt.f64.f32 	%fd1, %f4;
	ld.global.f32 	%f5, [%rd8];
	cvt.f64.f32 	%fd2, %f5;
	add.f64 	%fd3, %fd2, %fd2;
	sub.f64 	%fd4, %fd1, %fd3;
	ld.global.f32 	%f6, [%rd8+-4];
	cvt.f64.f32 	%fd5, %f6;
	add.f64 	%fd6, %fd4, %fd5;
	cvt.f64.f32 	%fd7, %f1;
	div.rn.f64 	%fd8, %fd6, %fd7;
	add.f64 	%fd9, %fd8, 0d0000000000000000;
	cvt.rzi.s32.f64 	%r19, %fd9;
	mul.wide.s32 	%rd9, %r4, 4;
	add.s64 	%rd10, %rd8, %rd9;
	ld.global.f32 	%f7, [%rd10];
	cvt.f64.f32 	%fd10, %f7;
	sub.f64 	%fd11, %fd10, %fd3;
	sub.s32 	%r20, %r1, %r4;
	mul.wide.s32 	%rd11, %r20, 4;
	add.s64 	%rd12, %rd4, %rd11;
	ld.global.f32 	%f8, [%rd12];
	cvt.f64.f32 	%fd12, %f8;
	add.f64 	%fd13, %fd11, %fd12;
	cvt.f64.f32 	%fd14, %f2;
	div.rn.f64 	%fd15, %fd13, %fd14;
	cvt.rn.f64.s32 	%fd16, %r19;
	add.f64 	%fd17, %fd15, %fd16;
	cvt.rzi.s32.f64 	%r21, %fd17;
	add.s64 	%rd13, %rd5, %rd7;
	ld.global.f32 	%f9, [%rd13];
	mul.f32 	%f10, %f3, %f9;
	cvt.rn.f32.s32 	%f11, %r21;
	mul.f32 	%f12, %f10, %f11;
	cvt.rzi.s32.f32 	%r22, %f12;
	add.s64 	%rd14, %rd6, %rd7;
	ld.global.f32 	%f13, [%rd14];
	cvt.f64.f32 	%fd18, %f13;
	sub.f64 	%fd19, %fd3, %fd18;
	cvt.rn.f64.s32 	%fd20, %r22;
	add.f64 	%fd21, %fd19, %fd20;
	cvt.rn.f32.f64 	%f14, %fd21;
	st.global.f32 	[%rd14], %f14;
$L__BB4_2:
	ret;

}
	// .globl	_Z16kernelIso2d_v1_1PfPKfS1_iifff
.visible .entry _Z16kernelIso2d_v1_1PfPKfS1_iifff(
	.param .u64 .ptr .align 1 _Z16kernelIso2d_v1_1PfPKfS1_iifff_param_0,
	.param .u64 .ptr .align 1 _Z16kernelIso2d_v1_1PfPKfS1_iifff_param_1,
	.param .u64 .ptr .align 1 _Z16kernelIso2d_v1_1PfPKfS1_iifff_param_2,
	.param .u32 _Z16kernelIso2d_v1_1PfPKfS1_iifff_param_3,
	.param .u32 _Z16kernelIso2d_v1_1PfPKfS1_iifff_param_4,
	.param .f32 _Z16kernelIso2d_v1_1PfPKfS1_iifff_param_5,
	.param .f32 _Z16kernelIso2d_v1_1PfPKfS1_iifff_param_6,
	.param .f32 _Z16kernelIso2d_v1_1PfPKfS1_iifff_param_7
)
{
	.reg .pred 	%p<4>;
	.reg .b32 	%r<20>;
	.reg .b32 	%f<23>;
	.reg .b64 	%rd<15>;

	ld.param.u64 	%rd1, [_Z16kernelIso2d_v1_1PfPKfS1_iifff_param_0];
	ld.param.u64 	%rd2, [_Z16kernelIso2d_v1_1PfPKfS1_iifff_param_1];
	ld.param.u64 	%rd3, [_Z16kernelIso2d_v1_1PfPKfS1_iifff_param_2];
	ld.param.u32 	%r3, [_Z16kernelIso2d_v1_1PfPKfS1_iifff_param_3];
	ld.param.u32 	%r4, [_Z16kernelIso2d_v1_1PfPKfS1_iifff_param_4];
	ld.param.f32 	%f1, [_Z16kernelIso2d_v1_1PfPKfS1_iifff_param_5];
	ld.param.f32 	%f2, [_Z16kernelIso2d_v1_1PfPKfS1_iifff_param_6];
	ld.param.f32 	%f3, [_Z16kernelIso2d_v1_1PfPKfS1_iifff_param_7];
	mov.u32 	%r5, %ctaid.x;
	mov.u32 	%r6, %ntid.x;
	mov.u32 	%r7, %tid.x;
	mad.lo.s32 	%r8, %r5, %r6, %r7;
	add.s32 	%r10, %r8, 1;
	mov.u32 	%r11, %ctaid.y;
	mov.u32 	%r12, %ntid.y;
	mov.u32 	%r13, %tid.y;
	mad.lo.s32 	%r14, %r11, %r12, %r13;
	add.s32 	%r15, %r14, 1;
	mad.lo.s32 	%r16, %r4, %r14, %r4;
	add.s32 	%r1, %r16, %r10;
	add.s32 	%r17, %r3, -1;
	setp.ge.s32 	%p1, %r15, %r17;
	add.s32 	%r18, %r4, -1;
	setp.ge.s32 	%p2, %r10, %r18;
	or.pred  	%p3, %p1, %p2;
	@%p3 bra 	$L__BB5_2;
	cvta.to.global.u64 	%rd10, %rd1;
	mul.wide.s32 	%rd11, %r1, 4;
	add.s64 	%rd4, %rd2, %rd11;
	// begin inline asm
	ld.global.nc.f32 %f4, [%rd4];
	// end inline asm
	add.f32 	%f10, %f4, %f4;
	add.s64 	%rd5, %rd3, %rd11;
	// begin inline asm
	ld.global.nc.f32 %f5, [%rd5];
	// end inline asm
	mul.f32 	%f11, %f3, %f5;
	add.s64 	%rd6, %rd4, 4;
	// begin inline asm
	ld.global.nc.f32 %f6, [%rd6];
	// end inline asm
	sub.f32 	%f12, %f6, %f10;
	add.s64 	%rd7, %rd4, -4;
	// begin inline asm
	ld.global.nc.f32 %f7, [%rd7];
	// end inline asm
	add.f32 	%f13, %f12, %f7;
	mul.wide.s32 	%rd12, %r4, 4;
	add.s64 	%rd8, %rd4, %rd12;
	// begin inline asm
	ld.global.nc.f32 %f8, [%rd8];
	// end inline asm
	sub.f32 	%f14, %f8, %f10;
	sub.s32 	%r19, %r1, %r4;
	mul.wide.s32 	%rd13, %r19, 4;
	add.s64 	%rd9, %rd2, %rd13;
	// begin inline asm
	ld.global.nc.f32 %f9, [%rd9];
	// end inline asm
	add.f32 	%f15, %f14, %f9;
	div.rn.f32 	%f16, %f13, %f1;
	add.f32 	%f17, %f16, 0f00000000;
	div.rn.f32 	%f18, %f15, %f2;
	add.f32 	%f19, %f17, %f18;
	add.s64 	%rd14, %rd10, %rd11;
	ld.global.f32 	%f20, [%rd14];
	sub.f32 	%f21, %f10, %f20;
	fma.rn.f32 	%f22, %f11, %f19, %f21;
	st.global.f32 	[%rd14], %f22;
$L__BB5_2:
	ret;

}


// ===== COMPILED SASS (sm_100) =====

	.target	sm_100

	.elftype	@"ET_EXEC"


//--------------------- .note.nv.tkinfo           --------------------------
	.section	.note.nv.tkinfo,"",@"SHT_NOTE"
	.sectionflags	@"SHF_NOTE_NV_TKINFO"
	.tkinfo
        /*0018*/ 	.word	0x00000002
        /*0030*/ 	.string	""
        /*0030*/ 	.string	"ptxas"
        /*0030*/ 	.string	"Cuda compilation tools, release 13.0, V13.0.88"
        /*0030*/ 	.string	"Build cuda_13.0.r13.0/compiler.36424714_0"
        /*0030*/ 	.string	"-arch sm_100 -m 64 "



//--------------------- .note.nv.cuinfo           --------------------------
	.section	.note.nv.cuinfo,"",@"SHT_NOTE"
	.sectionflags	@"SHF_NOTE_NV_CUINFO"
        /*0018*/ 	.short	0x0002
        /*001a*/ 	.short	0x0064
        /*001c*/ 	.short	0x0082
	.zero		2


//--------------------- .nv.info                  --------------------------
	.section	.nv.info,"",@"SHT_CUDA_INFO"
	.align	4


	//----- nvinfo : EIATTR_REGCOUNT
	.align		4
        /*0000*/ 	.byte	0x04, 0x2f
        /*0002*/ 	.short	(.L_1 - .L_0)
	.align		4
.L_0:
        /*0004*/ 	.word	index@(_Z27kernelIso2dSharedMem_falidoPfS_S_iifff)
        /*0008*/ 	.word	0x0000001c


	//----- nvinfo : EIATTR_FRAME_SIZE
	.align		4
.L_1:
        /*000c*/ 	.byte	0x04, 0x11
        /*000e*/ 	.short	(.L_3 - .L_2)
	.align		4
.L_2:
        /*0010*/ 	.word	index@($__internal_5_$__cuda_sm20_div_rn_f64_full)
        /*0014*/ 	.word	0x00000000


	//----- nvinfo : EIATTR_FRAME_SIZE
	.align		4
.L_3:
        /*0018*/ 	.byte	0x04, 0x11
        /*001a*/ 	.short	(.L_5 - .L_4)
	.align		4
.L_4:
        /*001c*/ 	.word	index@(_Z27kernelIso2dSharedMem_falidoPfS_S_iifff)
        /*0020*/ 	.word	0x00000000


	//----- nvinfo : EIATTR_REGCOUNT
	.align		4
.L_5:
        /*0024*/ 	.byte	0x04, 0x2f
        /*0026*/ 	.short	(.L_7 - .L_6)
	.align		4
.L_6:
        /*0028*/ 	.word	index@(_Z21kernelIso2d_v2_falidoPfS_S_iifff)
        /*002c*/ 	.word	0x0000001e


	//----- nvinfo : EIATTR_FRAME_SIZE
	.align		4
.L_7:
        /*0030*/ 	.byte	0x04, 0x11
        /*0032*/ 	.short	(.L_9 - .L_8)
	.align		4
.L_8:
        /*0034*/ 	.word	index@($__internal_4_$__cuda_sm20_div_rn_f64_full)
        /*0038*/ 	.word	0x00000000


	//----- nvinfo : EIATTR_FRAME_SIZE
	.align		4
.L_9:
        /*003c*/ 	.byte	0x04, 0x11
        /*003e*/ 	.short	(.L_11 - .L_10)
	.align		4
.L_10:
        /*0040*/ 	.word	index@(_Z21kernelIso2d_v2_falidoPfS_S_iifff)
        /*0044*/ 	.word	0x00000000


	//----- nvinfo : EIATTR_REGCOUNT
	.align		4
.L_11:
        /*0048*/ 	.byte	0x04, 0x2f
        /*004a*/ 	.short	(.L_13 - .L_12)
	.align		4
.L_12:
        /*004c*/ 	.word	index@(_Z14kernelIso2d_v4PfPKfS1_iifffi)
        /*0050*/ 	.word	0x00000015


	//----- nvinfo : EIATTR_FRAME_SIZE
	.align		4
.L_13:
        /*0054*/ 	.byte	0x04, 0x11
        /*0056*/ 	.short	(.L_15 - .L_14)
	.align		4
.L_14:
        /*0058*/ 	.word	index@($__internal_3_$__cuda_sm3x_div_rn_noftz_f32_slowpath)
        /*005c*/ 	.word	0x00000000


	//----- nvinfo : EIATTR_FRAME_SIZE
	.align		4
.L_15:
        /*0060*/ 	.byte	0x04, 0x11
        /*0062*/ 	.short	(.L_17 - .L_16)
	.align		4
.L_16:
        /*0064*/ 	.word	index@(_Z14kernelIso2d_v4PfPKfS1_iifffi)
        /*0068*/ 	.word	0x00000000


	//----- nvinfo : EIATTR_REGCOUNT
	.align		4
.L_17:
        /*006c*/ 	.byte	0x04, 0x2f
        /*006e*/ 	.short	(.L_19 - .L_18)
	.align		4
.L_18:
        /*0070*/ 	.word	index@(_Z14kernelIso2d_v3PfPKfS1_iifffi)
        /*0074*/ 	.word	0x00000015


	//----- nvinfo : EIATTR_FRAME_SIZE
	.align		4
.L_19:
        /*0078*/ 	.byte	0x04, 0x11
        /*007a*/ 	.short	(.L_21 - .L_20)
	.align		4
.L_20:
        /*007c*/ 	.word	index@($__internal_2_$__cuda_sm3x_div_rn_noftz_f32_slowpath)
        /*0080*/ 	.word	0x00000000


	//----- nvinfo : EIATTR_FRAME_SIZE
	.align		4
.L_21:
        /*0084*/ 	.byte	0x04, 0x11
        /*0086*/ 	.short	(.L_23 - .L_22)
	.align		4
.L_22:
        /*0088*/ 	.word	index@(_Z14kernelIso2d_v3PfPKfS1_iifffi)
        /*008c*/ 	.word	0x00000000


	//----- nvinfo : EIATTR_REGCOUNT
	.align		4
.L_23:
        /*0090*/ 	.byte	0x04, 0x2f
        /*0092*/ 	.short	(.L_25 - .L_24)
	.align		4
.L_24:
        /*0094*/ 	.word	index@(_Z14kernelIso2d_v1PfS_S_iifff)
        /*0098*/ 	.word	0x0000001d


	//----- nvinfo : EIATTR_FRAME_SIZE
	.align		4
.L_25:
        /*009c*/ 	.byte	0x04, 0x11
        /*009e*/ 	.short	(.L_27 - .L_26)
	.align		4
.L_26:
        /*00a0*/ 	.word	index@($__internal_1_$__cuda_sm20_div_rn_f64_full)
        /*00a4*/ 	.word	0x00000000


	//----- nvinfo : EIATTR_FRAME_SIZE
	.align		4
.L_27:
        /*00a8*/ 	.byte	0x04, 0x11
        /*00aa*/ 	.short	(.L_29 - .L_28)
	.align		4
.L_28:
        /*00ac*/ 	.word	index@(_Z14kernelIso2d_v1PfS_S_iifff)
        /*00b0*/ 	.word	0x00000000


	//----- nvinfo : EIATTR_REGCOUNT
	.align		4
.L_29:
        /*00b4*/ 	.byte	0x04, 0x2f
        /*00b6*/ 	.short	(.L_31 - .L_30)
	.align		4
.L_30:
        /*00b8*/ 	.word	index@(_Z16kernelIso2d_v1_1PfPKfS1_iifff)
        /*00bc*/ 	.word	0x00000014


	//----- nvinfo : EIATTR_FRAME_SIZE
	.align		4
.L_31:
        /*00c0*/ 	.byte	0x04, 0x11
        /*00c2*/ 	.short	(.L_33 - .L_32)
	.align		4
.L_32:
        /*00c4*/ 	.word	index@($__internal_0_$__cuda_sm3x_div_rn_noftz_f32_slowpath)
        /*00c8*/ 	.word	0x00000000


	//----- nvinfo : EIATTR_FRAME_SIZE
	.align		4
.L_33:
        /*00cc*/ 	.byte	0x04, 0x11
        /*00ce*/ 	.short	(.L_35 - .L_34)
	.align		4
.L_34:
        /*00d0*/ 	.word	index@(_Z16kernelIso2d_v1_1PfPKfS1_iifff)
        /*00d4*/ 	.word	0x00000000


	//----- nvinfo : EIATTR_MIN_STACK_SIZE
	.align		4
.L_35:
        /*00d8*/ 	.byte	0x04, 0x12
        /*00da*/ 	.short	(.L_37 - .L_36)
	.align		4
.L_36:
        /*00dc*/ 	.word	index@(_Z16kernelIso2d_v1_1PfPKfS1_iifff)
        /*00e0*/ 	.word	0x00000000


	//----- nvinfo : EIATTR_MIN_STACK_SIZE
	.align		4
.L_37:
        /*00e4*/ 	.byte	0x04, 0x12
        /*00e6*/ 	.short	(.L_39 - .L_38)
	.align		4
.L_38:
        /*00e8*/ 	.word	index@(_Z14kernelIso2d_v1PfS_S_iifff)
        /*00ec*/ 	.word	0x00000000


	//----- nvinfo : EIATTR_MIN_STACK_SIZE
	.align		4
.L_39:
        /*00f0*/ 	.byte	0x04, 0x12
        /*00f2*/ 	.short	(.L_41 - .L_40)
	.align		4
.L_40:
        /*00f4*/ 	.word	index@(_Z14kernelIso2d_v3PfPKfS1_iifffi)
        /*00f8*/ 	.word	0x00000000


	//----- nvinfo : EIATTR_MIN_STACK_SIZE
	.align		4
.L_41:
        /*00fc*/ 	.byte	0x04, 0x12
        /*00fe*/ 	.short	(.L_43 - .L_42)
	.align		4
.L_42:
        /*0100*/ 	.word	index@(_Z14kernelIso2d_v4PfPKfS1_iifffi)
        /*0104*/ 	.word	0x00000000


	//----- nvinfo : EIATTR_MIN_STACK_SIZE
	.align		4
.L_43:
        /*0108*/ 	.byte	0x04, 0x12
        /*010a*/ 	.short	(.L_45 - .L_44)
	.align		4
.L_44:
        /*010c*/ 	.word	index@(_Z21kernelIso2d_v2_falidoPfS_S_iifff)
        /*0110*/ 	.word	0x00000000


	//----- nvinfo : EIATTR_MIN_STACK_SIZE
	.align		4
.L_45:
        /*0114*/ 	.byte	0x04, 0x12
        /*0116*/ 	.short	(.L_47 - .L_46)
	.align		4
.L_46:
        /*0118*/ 	.word	index@(_Z27kernelIso2dSharedMem_falidoPfS_S_iifff)
        /*011c*/ 	.word	0x00000000
.L_47:


//--------------------- .nv.compat                --------------------------
	.section	.nv.compat,"",@"SHT_CUDA_COMPAT_INFO"
	.align	4
        /*0000*/ 	.byte	0x02, 0x09, 0x00, 0x00, 0x02, 0x02, 0x01, 0x00, 0x02, 0x05, 0x05, 0x00, 0x03, 0x07, 0x01, 0x01
        /*0010*/ 	.byte	0x02, 0x03, 0x00, 0x00, 0x02, 0x06, 0x01, 0x00, 0x04, 0x0b, 0x08, 0x00, 0x01, 0x00, 0x00, 0x00
        /*0020*/ 	.byte	0x00, 0x00, 0x00, 0x00


//--------------------- .nv.info._Z16kernelIso2d_v1_1PfPKfS1_iifff --------------------------
	.section	.nv.info._Z16kernelIso2d_v1_1PfPKfS1_iifff,"",@"SHT_CUDA_INFO"
	.sectionflags	@""
	.align	4


	//----- nvinfo : EIATTR_CUDA_API_VERSION
	.align		4
        /*0000*/ 	.byte	0x04, 0x37
        /*0002*/ 	.short	(.L_49 - .L_48)
.L_48:
        /*0004*/ 	.word	0x00000082


	//----- nvinfo : EIATTR_KPARAM_INFO
	.align		4
.L_49:
        /*0008*/ 	.byte	0x04, 0x17
        /*000a*/ 	.short	(.L_51 - .L_50)
.L_50:
        /*000c*/ 	.word	0x00000000
        /*0010*/ 	.short	0x0007
        /*0012*/ 	.short	0x0028
        /*0014*/ 	.byte	0x00, 0xf0, 0x11, 0x00


	//----- nvinfo : EIATTR_KPARAM_INFO
	.align		4
.L_51:
        /*0018*/ 	.byte	0x04, 0x17
        /*001a*/ 	.short	(.L_53 - .L_52)
.L_52:
        /*001c*/ 	.word	0x00000000
        /*0020*/ 	.short	0x0006
        /*0022*/ 	.short	0x0024
        /*0024*/ 	.byte	0x00, 0xf0, 0x11, 0x00


	//----- nvinfo : EIATTR_KPARAM_INFO
	.align		4
.L_53:
        /*0028*/ 	.byte	0x04, 0x17
        /*002a*/ 	.short	(.L_55 - .L_54)
.L_54:
        /*002c*/ 	.word	0x00000000
        /*0030*/ 	.short	0x0005
        /*0032*/ 	.short	0x0020
        /*0034*/ 	.byte	0x00, 0xf0, 0x11, 0x00


	//----- nvinfo : EIATTR_KPARAM_INFO
	.align		4
.L_55:
        /*0038*/ 	.byte	0x04, 0x17
        /*003a*/ 	.short	(.L_57 - .L_56)
.L_56:
        /*003c*/ 	.word	0x00000000
        /*0040*/ 	.short	0x0004
        /*0042*/ 	.short	0x001c
        /*0044*/ 	.byte	0x00, 0xf0, 0x11, 0x00


	//----- nvinfo : EIATTR_KPARAM_INFO
	.align		4
.L_57:
        /*0048*/ 	.byte	0x04, 0x17
        /*004a*/ 	.short	(.L_59 - .L_58)
.L_58:
        /*004c*/ 	.word	0x00000000
        /*0050*/ 	.short	0x0003
        /*0052*/ 	.short	0x0018
        /*0054*/ 	.byte	0x00, 0xf0, 0x11, 0x00


	//----- nvinfo : EIATTR_KPARAM_INFO
	.align		4
.L_59:
        /*0058*/ 	.byte	0x04, 0x17
        /*005a*/ 	.short	(.L_61 - .L_60)
.L_60:
        /*005c*/ 	.word	0x00000000
        /*0060*/ 	.short	0x0002
        /*0062*/ 	.short	0x0010
        /*0064*/ 	.byte	0x00, 0xf5, 0x21, 0x00


	//----- nvinfo : EIATTR_KPARAM_INFO
	.align		4
.L_61:
        /*0068*/ 	.byte	0x04, 0x17
        /*006a*/ 	.short	(.L_63 - .L_62)
.L_62:
        /*006c*/ 	.word	0x00000000
        /*0070*/ 	.short	0x0001
        /*0072*/ 	.short	0x0008
        /*0074*/ 	.byte	0x00, 0xf5, 0x21, 0x00


	//----- nvinfo : EIATTR_KPARAM_INFO
	.align		4
.L_63:
        /*0078*/ 	.byte	0x04, 0x17
        /*007a*/ 	.short	(.L_65 - .L_64)
.L_64:
        /*007c*/ 	.word	0x00000000
        /*0080*/ 	.short	0x0000
        /*0082*/ 	.short	0x0000
        /*0084*/ 	.byte	0x00, 0xf5, 0x21, 0x00


	//----- nvinfo : EIATTR_SPARSE_MMA_MASK
	.align		4
.L_65:
        /*0088*/ 	.byte	0x03, 0x50
        /*008a*/ 	.short	0x0000


	//----- nvinfo : EIATTR_MAXREG_COUNT
	.align		4
        /*008c*/ 	.byte	0x03, 0x1b
        /*008e*/ 	.short	0x00ff


	//----- nvinfo : EIATTR_MERCURY_ISA_VERSION
	.align		4
        /*0090*/ 	.byte	0x03, 0x5f
        /*0092*/ 	.short	0x0101


	//----- nvinfo : EIATTR_VRC_CTA_INIT_COUNT
	.align		4
        /*0094*/ 	.byte	0x02, 0x4a
	.zero		1
	.zero		1


	//----- nvinfo : EIATTR_EXIT_INSTR_OFFSETS
	.align		4
        /*0098*/ 	.byte	0x04, 0x1c
        /*009a*/ 	.short	(.L_67 - .L_66)


	//   ....[0]....
.L_66:
        /*009c*/ 	.word	0x00000100


	//   ....[1]....
        /*00a0*/ 	.word	0x00000510


	//----- nvinfo : EIATTR_CRS_STACK_SIZE
	.align		4
.L_67:
        /*00a4*/ 	.byte	0x04, 0x1e
        /*00a6*/ 	.short	(.L_69 - .L_68)
.L_68:
        /*00a8*/ 	.word	0x00000000


	//----- nvinfo : EIATTR_CBANK_PARAM_SIZE
	.align		4
.L_69:
        /*00ac*/ 	.byte	0x03, 0x19
        /*00ae*/ 	.short	0x002c


	//----- nvinfo : EIATTR_PARAM_CBANK
	.align		4
        /*00b0*/ 	.byte	0x04, 0x0a
        /*00b2*/ 	.short	(.L_71 - .L_70)
	.align		4
.L_70:
        /*00b4*/ 	.word	index@(.nv.constant0._Z16kernelIso2d_v1_1PfPKfS1_iifff)
        /*00b8*/ 	.short	0x0380
        /*00ba*/ 	.short	0x002c


	//----- nvinfo : EIATTR_SW_WAR
	.align		4
.L_71:
        /*00bc*/ 	.byte	0x04, 0x36
        /*00be*/ 	.short	(.L_73 - .L_72)
.L_72:
        /*00c0*/ 	.word	0x00000008
.L_73:


//--------------------- .nv.info._Z14kernelIso2d_v1PfS_S_iifff --------------------------
	.section	.nv.info._Z14kernelIso2d_v1PfS_S_iifff,"",@"SHT_CUDA_INFO"
	.sectionflags	@""
	.align	4


	//----- nvinfo : EIATTR_CUDA_API_VERSION
	.align		4
        /*0000*/ 	.byte	0x04, 0x37
        /*0002*/ 	.short	(.L_75 - .L_74)
.L_74:
        /*0004*/ 	.word	0x00000082


	//----- nvinfo : EIATTR_KPARAM_INFO
	.align		4
.L_75:
        /*0008*/ 	.byte	0x04, 0x17
        /*000a*/ 	.short	(.L_77 - .L_76)
.L_76:
        /*000c*/ 	.word	0x00000000
        /*0010*/ 	.short	0x0007
        /*0012*/ 	.short	0x0028
        /*0014*/ 	.byte	0x00, 0xf0, 0x11, 0x00


	//----- nvinfo : EIATTR_KPARAM_INFO
	.align		4
.L_77:
        /*0018*/ 	.byte	0x04, 0x17
        /*001a*/ 	.short	(.L_79 - .L_78)
.L_78:
        /*001c*/ 	.word	0x00000000
        /*0020*/ 	.short	0x0006
        /*0022*/ 	.short	0x0024
        /*0024*/ 	.byte	0x00, 0xf0, 0x11, 0x00


	//----- nvinfo : EIATTR_KPARAM_INFO
	.align		4
.L_79:
        /*0028*/ 	.byte	0x04, 0x17
        /*002a*/ 	.short	(.L_81 - .L_80)
.L_80:
        /*002c*/ 	.word	0x00000000
        /*0030*/ 	.short	0x0005
        /*0032*/ 	.short	0x0020
        /*0034*/ 	.byte	0x00, 0xf0, 0x11, 0x00


	//----- nvinfo : EIATTR_KPARAM_INFO
	.align		4
.L_81:
        /*0038*/ 	.byte	0x04, 0x17
        /*003a*/ 	.short	(.L_83 - .L_82)
.L_82:
        /*003c*/ 	.word	0x00000000
        /*0040*/ 	.short	0x0004
        /*0042*/ 	.short	0x001c
        /*0044*/ 	.byte	0x00, 0xf0, 0x11, 0x00


	//----- nvinfo : EIATTR_KPARAM_INFO
	.align		4
.L_83:
        /*0048*/ 	.byte	0x04, 0x17
        /*004a*/ 	.short	(.L_85 - .L_84)
.L_84:
        /*004c*/ 	.word	0x00000000
        /*0050*/ 	.short	0x0003
        /*0052*/ 	.short	0x0018
        /*0054*/ 	.byte	0x00, 0xf0, 0x11, 0x00


	//----- nvinfo : EIATTR_KPARAM_INFO
	.align		4
.L_85:
        /*0058*/ 	.byte	0x04, 0x17
        /*005a*/ 	.short	(.L_87 - .L_86)
.L_86:
        /*005c*/ 	.word	0x00000000
        /*0060*/ 	.short	0x0002
        /*0062*/ 	.short	0x0010
        /*0064*/ 	.byte	0x00, 0xf5, 0x21, 0x00


	//----- nvinfo : EIATTR_KPARAM_INFO
	.align		4
.L_87:
        /*0068*/ 	.byte	0x04, 0x17
        /*006a*/ 	.short	(.L_89 - .L_88)
.L_88:
        /*006c*/ 	.word	0x00000000
        /*0070*/ 	.short	0x0001
        /*0072*/ 	.short	0x0008
        /*0074*/ 	.byte	0x00, 0xf5, 0x21, 0x00


	//----- nvinfo : EIATTR_KPARAM_INFO
	.align		4
.L_89:
        /*0078*/ 	.byte	0x04, 0x17
        /*007a*/ 	.short	(.L_91 - .L_90)
.L_90:
        /*007c*/ 	.word	0x00000000
        /*0080*/ 	.short	0x0000
        /*0082*/ 	.short	0x0000
        /*0084*/ 	.byte	0x00, 0xf5, 0x21, 0x00


	//----- nvinfo : EIATTR_SPARSE_MMA_MASK
	.align		4
.L_91:
        /*0088*/ 	.byte	0x03, 0x50
        /*008a*/ 	.short	0x0000


	//----- nvinfo : EIATTR_MAXREG_COUNT
	.align		4
        /*008c*/ 	.byte	0x03, 0x1b
        /*008e*/ 	.short	0x00ff


	//----- nvinfo : EIATTR_MERCURY_ISA_VERSION
	.align		4
        /*0090*/ 	.byte	0x03, 0x5f
        /*0092*/ 	.short	0x0101


	//----- nvinfo : EIATTR_VRC_CTA_INIT_COUNT
	.align		4
        /*0094*/ 	.byte	0x02, 0x4a
	.zero		1
	.zero		1


	//----- nvinfo : EIATTR_EXIT_INSTR_OFFSETS
	.align		4
        /*0098*/ 	.byte	0x04, 0x1c
        /*009a*/ 	.short	(.L_93 - .L_92)


	//   ....[0]....
.L_92:
        /*009c*/ 	.word	0x00000100


	//   ....[1]....
        /*00a0*/ 	.word	0x000006a0


	//----- nvinfo : EIATTR_CRS_STACK_SIZE
	.align		4
.L_93:
        /*00a4*/ 	.byte	0x04, 0x1e
        /*00a6*/ 	.short	(.L_95 - .L_94)
.L_94:
        /*00a8*/ 	.word	0x00000000


	//----- nvinfo : EIATTR_CBANK_PARAM_SIZE
	.align		4
.L_95:
        /*00ac*/ 	.byte	0x03, 0x19
        /*00ae*/ 	.short	0x002c


	//----- nvinfo : EIATTR_PARAM_CBANK
	.align		4
        /*00b0*/ 	.byte	0x04, 0x0a
        /*00b2*/ 	.short	(.L_97 - .L_96)
	.align		4
.L_96:
        /*00b4*/ 	.word	index@(.nv.constant0._Z14kernelIso2d_v1PfS_S_iifff)
        /*00b8*/ 	.short	0x0380
        /*00ba*/ 	.short	0x002c


	//----- nvinfo : EIATTR_SW_WAR
	.align		4
.L_97:
        /*00bc*/ 	.byte	0x04, 0x36
        /*00be*/ 	.short	(.L_99 - .L_98)
.L_98:
        /*00c0*/ 	.word	0x00000008
.L_99:


//--------------------- .nv.info._Z14kernelIso2d_v3PfPKfS1_iifffi --------------------------
	.section	.nv.info._Z14kernelIso2d_v3PfPKfS1_iifffi,"",@"SHT_CUDA_INFO"
	.sectionflags	@""
	.align	4


	//----- nvinfo : EIATTR_CUDA_API_VERSION
	.align		4
        /*0000*/ 	.byte	0x04, 0x37
        /*0002*/ 	.short	(.L_101 - .L_100)
.L_100:
        /*0004*/ 	.word	0x00000082


	//----- nvinfo : EIATTR_KPARAM_INFO
	.align		4
.L_101:
        /*0008*/ 	.byte	0x04, 0x17
        /*000a*/ 	.short	(.L_103 - .L_102)
.L_102:
        /*000c*/ 	.word	0x00000000
        /*0010*/ 	.short	0x0008
        /*0012*/ 	.short	0x002c
        /*0014*/ 	.byte	0x00, 0xf0, 0x11, 0x00


	//----- nvinfo : EIATTR_KPARAM_INFO
	.align		4
.L_103:
        /*0018*/ 	.byte	0x04, 0x17
        /*001a*/ 	.short	(.L_105 - .L_104)
.L_104:
        /*001c*/ 	.word	0x00000000
        /*0020*/ 	.short	0x0007
        /*0022*/ 	.short	0x0028
        /*0024*/ 	.byte	0x00, 0xf0, 0x11, 0x00


	//----- nvinfo : EIATTR_KPARAM_INFO
	.align		4
.L_105:
        /*0028*/ 	.byte	0x04, 0x17
        /*002a*/ 	.short	(.L_107 - .L_106)
.L_106:
        /*002c*/ 	.word	0x00000000
        /*0030*/ 	.short	0x0006
        /*0032*/ 	.short	0x0024
        /*0034*/ 	.byte	0x00, 0xf0, 0x11, 0x00


	//----- nvinfo : EIATTR_KPARAM_INFO
	.align		4
.L_107:
        /*0038*/ 	.byte	0x04, 0x17
        /*003a*/ 	.short	(.L_109 - .L_108)
.L_108:
        /*003c*/ 	.word	0x00000000
        /*0040*/ 	.short	0x0005
        /*0042*/ 	.short	0x0020
        /*0044*/ 	.byte	0x00, 0xf0, 0x11, 0x00


	//----- nvinfo : EIATTR_KPARAM_INFO
	.align		4
.L_109:
        /*0048*/ 	.byte	0x04, 0x17
        /*004a*/ 	.short	(.L_111 - .L_110)
.L_110:
        /*004c*/ 	.word	0x00000000
        /*0050*/ 	.short	0x0004
        /*0052*/ 	.short	0x001c
        /*0054*/ 	.byte	0x00, 0xf0, 0x11, 0x00


	//----- nvinfo : EIATTR_KPARAM_INFO
	.align		4
.L_111:
        /*0058*/ 	.byte	0x04, 0x17
        /*005a*/ 	.short	(.L_113 - .L_112)
.L_112:
        /*005c*/ 	.word	0x00000000
        /*0060*/ 	.short	0x0003
        /*0062*/ 	.short	0x0018
        /*0064*/ 	.byte	0x00, 0xf0, 0x11, 0x00


	//----- nvinfo : EIATTR_KPARAM_INFO
	.align		4
.L_113:
        /*0068*/ 	.byte	0x04, 0x17
        /*006a*/ 	.short	(.L_115 - .L_114)
.L_114:
        /*006c*/ 	.word	0x00000000
        /*0070*/ 	.short	0x0002
        /*0072*/ 	.short	0x0010
        /*0074*/ 	.byte	0x00, 0xf5, 0x21, 0x00


	//----- nvinfo : EIATTR_KPARAM_INFO
	.align		4
.L_115:
        /*0078*/ 	.byte	0x04, 0x17
        /*007a*/ 	.short	(.L_117 - .L_116)
.L_116:
        /*007c*/ 	.word	0x00000000
        /*0080*/ 	.short	0x0001
        /*0082*/ 	.short	0x0008
        /*0084*/ 	.byte	0x00, 0xf5, 0x21, 0x00


	//----- nvinfo : EIATTR_KPARAM_INFO
	.align		4
.L_117:
        /*0088*/ 	.byte	0x04, 0x17
        /*008a*/ 	.short	(.L_119 - .L_118)
.L_118:
        /*008c*/ 	.word	0x00000000
        /*0090*/ 	.short	0x0000
        /*0092*/ 	.short	0x0000
        /*0094*/ 	.byte	0x00, 0xf5, 0x21, 0x00


	//----- nvinfo : EIATTR_SPARSE_MMA_MASK
	.align		4
.L_119:
        /*0098*/ 	.byte	0x03, 0x50
        /*009a*/ 	.short	0x0000


	//----- nvinfo : EIATTR_MAXREG_COUNT
	.align		4
        /*009c*/ 	.byte	0x03, 0x1b
        /*009e*/ 	.short	0x00ff


	//----- nvinfo : EIATTR_NUM_BARRIERS
	.align		4
        /*00a0*/ 	.byte	0x02, 0x4c
        /*00a2*/ 	.byte	0x01
	.zero		1


	//----- nvinfo : EIATTR_MERCURY_ISA_VERSION
	.align		4
        /*00a4*/ 	.byte	0x03, 0x5f
        /*00a6*/ 	.short	0x0101


	//----- nvinfo : EIATTR_VRC_CTA_INIT_COUNT
	.align		4
        /*00a8*/ 	.byte	0x02, 0x4a
	.zero		1
	.zero		1


	//----- nvinfo : EIATTR_EXIT_INSTR_OFFSETS
	.align		4
        /*00ac*/ 	.byte	0x04, 0x1c
        /*00ae*/ 	.short	(.L_121 - .L_120)


	//   ....[0]....
.L_120:
        /*00b0*/ 	.word	0x00000300


	//   ....[1]....
        /*00b4*/ 	.word	0x00000620


	//----- nvinfo : EIATTR_CRS_STACK_SIZE
	.align		4
.L_121:
        /*00b8*/ 	.byte	0x04, 0x1e
        /*00ba*/ 	.short	(.L_123 - .L_122)
.L_122:
        /*00bc*/ 	.word	0x00000000


	//----- nvinfo : EIATTR_CBANK_PARAM_SIZE
	.align		4
.L_123:
        /*00c0*/ 	.byte	0x03, 0x19
        /*00c2*/ 	.short	0x0030


	//----- nvinfo : EIATTR_PARAM_CBANK
	.align		4
        /*00c4*/ 	.byte	0x04, 0x0a
        /*00c6*/ 	.short	(.L_125 - .L_124)
	.align		4
.L_124:
        /*00c8*/ 	.word	index@(.nv.constant0._Z14kernelIso2d_v3PfPKfS1_iifffi)
        /*00cc*/ 	.short	0x0380
        /*00ce*/ 	.short	0x0030


	//----- nvinfo : EIATTR_SW_WAR
	.align		4
.L_125:
        /*00d0*/ 	.byte	0x04, 0x36
        /*00d2*/ 	.short	(.L_127 - .L_126)
.L_126:
        /*00d4*/ 	.word	0x00000008
.L_127:


//--------------------- .nv.info._Z14kernelIso2d_v4PfPKfS1_iifffi --------------------------
	.section	.nv.info._Z14kernelIso2d_v4PfPKfS1_iifffi,"",@"SHT_CUDA_INFO"
	.sectionflags	@""
	.align	4


	//----- nvinfo : EIATTR_CUDA_API_VERSION
	.align		4
        /*0000*/ 	.byte	0x04, 0x37
        /*0002*/ 	.short	(.L_129 - .L_128)
.L_128:
        /*0004*/ 	.word	0x00000082


	//----- nvinfo : EIATTR_KPARAM_INFO
	.align		4
.L_129:
        /*0008*/ 	.byte	0x04, 0x17
        /*000a*/ 	.short	(.L_131 - .L_130)
.L_130:
        /*000c*/ 	.word	0x00000000
        /*0010*/ 	.short	0x0008
        /*0012*/ 	.short	0x002c
        /*0014*/ 	.byte	0x00, 0xf0, 0x11, 0x00


	//----- nvinfo : EIATTR_KPARAM_INFO
	.align		4
.L_131:
        /*0018*/ 	.byte	0x04, 0x17
        /*001a*/ 	.short	(.L_133 - .L_132)
.L_132:
        /*001c*/ 	.word	0x00000000
        /*0020*/ 	.short	0x0007
        /*0022*/ 	.short	0x0028
        /*0024*/ 	.byte	0x00, 0xf0, 0x11, 0x00


	//----- nvinfo : EIATTR_KPARAM_INFO
	.align		4
.L_133:
        /*0028*/ 	.byte	0x04, 0x17
        /*002a*/ 	.short	(.L_135 - .L_134)
.L_134:
        /*002c*/ 	.word	0x00000000
        /*0030*/ 	.short	0x0006
        /*0032*/ 	.short	0x0024
        /*0034*/ 	.byte	0x00, 0xf0, 0x11, 0x00


	//----- nvinfo : EIATTR_KPARAM_INFO
	.align		4
.L_135:
        /*0038*/ 	.byte	0x04, 0x17
        /*003a*/ 	.short	(.L_137 - .L_136)
.L_136:
        /*003c*/ 	.word	0x00000000
        /*0040*/ 	.short	0x0005
        /*0042*/ 	.short	0x0020
        /*0044*/ 	.byte	0x00, 0xf0, 0x11, 0x00


	//----- nvinfo : EIATTR_KPARAM_INFO
	.align		4
.L_137:
        /*0048*/ 	.byte	0x04, 0x17
        /*004a*/ 	.short	(.L_139 - .L_138)
.L_138:
        /*004c*/ 	.word	0x00000000
        /*0050*/ 	.short	0x0004
        /*0052*/ 	.short	0x001c
        /*0054*/ 	.byte	0x00, 0xf0, 0x11, 0x00


	//----- nvinfo : EIATTR_KPARAM_INFO
	.align		4
.L_139:
        /*0058*/ 	.byte	0x04, 0x17
        /*005a*/ 	.short	(.L_141 - .L_140)
.L_140:
        /*005c*/ 	.word	0x00000000
        /*0060*/ 	.short	0x0003
        /*0062*/ 	.short	0x0018
        /*0064*/ 	.byte	0x00, 0xf0, 0x11, 0x00


	//----- nvinfo : EIATTR_KPARAM_INFO
	.align		4
.L_141:
        /*0068*/ 	.byte	0x04, 0x17
        /*006a*/ 	.short	(.L_143 - .L_142)
.L_142:
        /*006c*/ 	.word	0x00000000
        /*0070*/ 	.short	0x0002
        /*0072*/ 	.short	0x0010
        /*0074*/ 	.byte	0x00, 0xf5, 0x21, 0x00


	//----- nvinfo : EIATTR_KPARAM_INFO
	.align		4
.L_143:
        /*0078*/ 	.byte	0x04, 0x17
        /*007a*/ 	.short	(.L_145 - .L_144)
.L_144:
        /*007c*/ 	.word	0x00000000
        /*0080*/ 	.short	0x0001
        /*0082*/ 	.short	0x0008
        /*0084*/ 	.byte	0x00, 0xf5, 0x21, 0x00


	//----- nvinfo : EIATTR_KPARAM_INFO
	.align		4
.L_145:
        /*0088*/ 	.byte	0x04, 0x17
        /*008a*/ 	.short	(.L_147 - .L_146)
.L_146:
        /*008c*/ 	.word	0x00000000
        /*0090*/ 	.short	0x0000
        /*0092*/ 	.short	0x0000
        /*0094*/ 	.byte	0x00, 0xf5, 0x21, 0x00


	//----- nvinfo : EIATTR_SPARSE_MMA_MASK
	.align		4
.L_147:
        /*0098*/ 	.byte	0x03, 0x50
        /*009a*/ 	.short	0x0000


	//----- nvinfo : EIATTR_MAXREG_COUNT
	.align		4
        /*009c*/ 	.byte	0x03, 0x1b
        /*009e*/ 	.short	0x00ff


	//----- nvinfo : EIATTR_NUM_BARRIERS
	.align		4
        /*00a0*/ 	.byte	0x02, 0x4c
        /*00a2*/ 	.byte	0x01
	.zero		1


	//----- nvinfo : EIATTR_MERCURY_ISA_VERSION
	.align		4
        /*00a4*/ 	.byte	0x03, 0x5f
        /*00a6*/ 	.short	0x0101


	//----- nvinfo : EIATTR_COOP_GROUP_MASK_REGIDS
	.align		4
        /*00a8*/ 	.byte	0x04, 0x29
        /*00aa*/ 	.short	(.L_149 - .L_148)


	//   ....[0]....
.L_148:
        /*00ac*/ 	.word	0xffffffff


	//   ....[1]....
        /*00b0*/ 	.word	0xffffffff


	//----- nvinfo : EIATTR_COOP_GROUP_INSTR_OFFSETS
	.align		4
.L_149:
        /*00b4*/ 	.byte	0x04, 0x28
        /*00b6*/ 	.short	(.L_151 - .L_150)


	//   ....[0]....
.L_150:
        /*00b8*/ 	.word	0x00000360


	//   ....[1]....
        /*00bc*/ 	.word	0x00000380


	//----- nvinfo : EIATTR_VRC_CTA_INIT_COUNT
	.align		4
.L_151:
        /*00c0*/ 	.byte	0x02, 0x4a
	.zero		1
	.zero		1


	//----- nvinfo : EIATTR_EXIT_INSTR_OFFSETS
	.align		4
        /*00c4*/ 	.byte	0x04, 0x1c
        /*00c6*/ 	.short	(.L_153 - .L_152)


	//   ....[0]....
.L_152:
        /*00c8*/ 	.word	0x00000390


	//   ....[1]....
        /*00cc*/ 	.word	0x00000690


	//----- nvinfo : EIATTR_CRS_STACK_SIZE
	.align		4
.L_153:
        /*00d0*/ 	.byte	0x04, 0x1e
        /*00d2*/ 	.short	(.L_155 - .L_154)
.L_154:
        /*00d4*/ 	.word	0x00000000


	//----- nvinfo : EIATTR_CBANK_PARAM_SIZE
	.align		4
.L_155:
        /*00d8*/ 	.byte	0x03, 0x19
        /*00da*/ 	.short	0x0030


	//----- nvinfo : EIATTR_PARAM_CBANK
	.align		4
        /*00dc*/ 	.byte	0x04, 0x0a
        /*00de*/ 	.short	(.L_157 - .L_156)
	.align		4
.L_156:
        /*00e0*/ 	.word	index@(.nv.constant0._Z14kernelIso2d_v4PfPKfS1_iifffi)
        /*00e4*/ 	.short	0x0380
        /*00e6*/ 	.short	0x0030


	//----- nvinfo : EIATTR_SW_WAR
	.align		4
.L_157:
        /*00e8*/ 	.byte	0x04, 0x36
        /*00ea*/ 	.short	(.L_159 - .L_158)
.L_158:
        /*00ec*/ 	.word	0x00000008
.L_159:


//--------------------- .nv.info._Z21kernelIso2d_v2_falidoPfS_S_iifff --------------------------
	.section	.nv.info._Z21kernelIso2d_v2_falidoPfS_S_iifff,"",@"SHT_CUDA_INFO"
	.sectionflags	@""
	.align	4


	//----- nvinfo : EIATTR_CUDA_API_VERSION
	.align		4
        /*0000*/ 	.byte	0x04, 0x37
        /*0002*/ 	.short	(.L_161 - .L_160)
.L_160:
        /*0004*/ 	.word	0x00000082


	//----- nvinfo : EIATTR_KPARAM_INFO
	.align		4
.L_161:
        /*0008*/ 	.byte	0x04, 0x17
        /*000a*/ 	.short	(.L_163 - .L_162)
.L_162:
        /*000c*/ 	.word	0x00000000
        /*0010*/ 	.short	0x0007
        /*0012*/ 	.short	0x0028
        /*0014*/ 	.byte	0x00, 0xf0, 0x11, 0x00


	//----- nvinfo : EIATTR_KPARAM_INFO
	.align		4
.L_163:
        /*0018*/ 	.byte	0x04, 0x17
        /*001a*/ 	.short	(.L_165 - .L_164)
.L_164:
        /*001c*/ 	.word	0x00000000
        /*0020*/ 	.short	0x0006
        /*0022*/ 	.short	0x0024
        /*0024*/ 	.byte	0x00, 0xf0, 0x11, 0x00


	//----- nvinfo : EIATTR_KPARAM_INFO
	.align		4
.L_165:
        /*0028*/ 	.byte	0x04, 0x17
        /*002a*/ 	.short	(.L_167 - .L_166)
.L_166:
        /*002c*/ 	.word	0x00000000
        /*0030*/ 	.short	0x0005
        /*0032*/ 	.short	0x0020
        /*0034*/ 	.byte	0x00, 0xf0, 0x11, 0x00


	//----- nvinfo : EIATTR_KPARAM_INFO
	.align		4
.L_167:
        /*0038*/ 	.byte	0x04, 0x17
        /*003a*/ 	.short	(.L_169 - .L_168)
.L_168:
        /*003c*/ 	.word	0x00000000
        /*0040*/ 	.short	0x0004
        /*0042*/ 	.short	0x001c
        /*0044*/ 	.byte	0x00, 0xf0, 0x11, 0x00


	//----- nvinfo : EIATTR_KPARAM_INFO
	.align		4
.L_169:
        /*0048*/ 	.byte	0x04, 0x17
        /*004a*/ 	.short	(.L_171 - .L_170)
.L_170:
        /*004c*/ 	.word	0x00000000
        /*0050*/ 	.short	0x0003
        /*0052*/ 	.short	0x0018
        /*0054*/ 	.byte	0x00, 0xf0, 0x11, 0x00


	//----- nvinfo : EIATTR_KPARAM_INFO
	.align		4
.L_171:
        /*0058*/ 	.byte	0x04, 0x17
        /*005a*/ 	.short	(.L_173 - .L_172)
.L_172:
        /*005c*/ 	.word	0x00000000
        /*0060*/ 	.short	0x0002
        /*0062*/ 	.short	0x0010
        /*0064*/ 	.byte	0x00, 0xf5, 0x21, 0x00


	//----- nvinfo : EIATTR_KPARAM_INFO
	.align		4
.L_173:
        /*0068*/ 	.byte	0x04, 0x17
        /*006a*/ 	.short	(.L_175 - .L_174)
.L_174:
        /*006c*/ 	.word	0x00000000
        /*0070*/ 	.short	0x0001
        /*0072*/ 	.short	0x0008
        /*0074*/ 	.byte	0x00, 0xf5, 0x21, 0x00


	//----- nvinfo : EIATTR_KPARAM_INFO
	.align		4
.L_175:
        /*0078*/ 	.byte	0x04, 0x17
        /*007a*/ 	.short	(.L_177 - .L_176)
.L_176:
        /*007c*/ 	.word	0x00000000
        /*0080*/ 	.short	0x0000
        /*0082*/ 	.short	0x0000
        /*0084*/ 	.byte	0x00, 0xf5, 0x21, 0x00


	//----- nvinfo : EIATTR_SPARSE_MMA_MASK
	.align		4
.L_177:
        /*0088*/ 	.byte	0x03, 0x50
        /*008a*/ 	.short	0x0000


	//----- nvinfo : EIATTR_MAXREG_COUNT
	.align		4
        /*008c*/ 	.byte	0x03, 0x1b
        /*008e*/ 	.short	0x00ff


	//----- nvinfo : EIATTR_NUM_BARRIERS
	.align		4
        /*0090*/ 	.byte	0x02, 0x4c
        /*0092*/ 	.byte	0x01
	.zero		1


	//----- nvinfo : EIATTR_MERCURY_ISA_VERSION
	.align		4
        /*0094*/ 	.byte	0x03, 0x5f
        /*0096*/ 	.short	0x0101


	//----- nvinfo : EIATTR_COOP_GROUP_MASK_REGIDS
	.align		4
        /*0098*/ 	.byte	0x04, 0x29
        /*009a*/ 	.short	(.L_179 - .L_178)


	//   ....[0]....
.L_178:
        /*009c*/ 	.word	0xffffffff


	//   ....[1]....
        /*00a0*/ 	.word	0xffffffff


	//----- nvinfo : EIATTR_COOP_GROUP_INSTR_OFFSETS
	.align		4
.L_179:
        /*00a4*/ 	.byte	0x04, 0x28
        /*00a6*/ 	.short	(.L_181 - .L_180)


	//   ....[0]....
.L_180:
        /*00a8*/ 	.word	0x000001d0


	//   ....[1]....
        /*00ac*/ 	.word	0x000001e0


	//----- nvinfo : EIATTR_VRC_CTA_INIT_COUNT
	.align		4
.L_181:
        /*00b0*/ 	.byte	0x02, 0x4a
	.zero		1
	.zero		1


	//----- nvinfo : EIATTR_EXIT_INSTR_OFFSETS
	.align		4
        /*00b4*/ 	.byte	0x04, 0x1c
        /*00b6*/ 	.short	(.L_183 - .L_182)


	//   ....[0]....
.L_182:
        /*00b8*/ 	.word	0x00000220


	//   ....[1]....
        /*00bc*/ 	.word	0x000007e0


	//----- nvinfo : EIATTR_CRS_STACK_SIZE
	.align		4
.L_183:
        /*00c0*/ 	.byte	0x04, 0x1e
        /*00c2*/ 	.short	(.L_185 - .L_184)
.L_184:
        /*00c4*/ 	.word	0x00000000


	//----- nvinfo : EIATTR_CBANK_PARAM_SIZE
	.align		4
.L_185:
        /*00c8*/ 	.byte	0x03, 0x19
        /*00ca*/ 	.short	0x002c


	//----- nvinfo : EIATTR_PARAM_CBANK
	.align		4
        /*00cc*/ 	.byte	0x04, 0x0a
        /*00ce*/ 	.short	(.L_187 - .L_186)
	.align		4
.L_186:
        /*00d0*/ 	.word	index@(.nv.constant0._Z21kernelIso2d_v2_falidoPfS_S_iifff)
        /*00d4*/ 	.short	0x0380
        /*00d6*/ 	.short	0x002c


	//----- nvinfo : EIATTR_SW_WAR
	.align		4
.L_187:
        /*00d8*/ 	.byte	0x04, 0x36
        /*00da*/ 	.short	(.L_189 - .L_188)
.L_188:
        /*00dc*/ 	.word	0x00000008
.L_189:


//--------------------- .nv.info._Z27kernelIso2dSharedMem_falidoPfS_S_iifff --------------------------
	.section	.nv.info._Z27kernelIso2dSharedMem_falidoPfS_S_iifff,"",@"SHT_CUDA_INFO"
	.sectionflags	@""
	.align	4


	//----- nvinfo : EIATTR_CUDA_API_VERSION
	.align		4
        /*0000*/ 	.byte	0x04, 0x37
        /*0002*/ 	.short	(.L_191 - .L_190)
.L_190:
        /*0004*/ 	.word	0x00000082


	//----- nvinfo : EIATTR_KPARAM_INFO
	.align		4
.L_191:
        /*0008*/ 	.byte	0x04, 0x17
        /*000a*/ 	.short	(.L_193 - .L_192)
.L_192:
        /*000c*/ 	.word	0x00000000
        /*0010*/ 	.short	0x0007
        /*0012*/ 	.short	0x0028
        /*0014*/ 	.byte	0x00, 0xf0, 0x11, 0x00


	//----- nvinfo : EIATTR_KPARAM_INFO
	.align		4
.L_193:
        /*0018*/ 	.byte	0x04, 0x17
        /*001a*/ 	.short	(.L_195 - .L_194)
.L_194:
        /*001c*/ 	.word	0x00000000
        /*0020*/ 	.short	0x0006
        /*0022*/ 	.short	0x0024
        /*0024*/ 	.byte	0x00, 0xf0, 0x11, 0x00


	//----- nvinfo : EIATTR_KPARAM_INFO
	.align		4
.L_195:
        /*0028*/ 	.byte	0x04, 0x17
        /*002a*/ 	.short	(.L_197 - .L_196)
.L_196:
        /*002c*/ 	.word	0x00000000
        /*0030*/ 	.short	0x0005
        /*0032*/ 	.short	0x0020
        /*0034*/ 	.byte	0x00, 0xf0, 0x11, 0x00


	//----- nvinfo : EIATTR_KPARAM_INFO
	.align		4
.L_197:
        /*0038*/ 	.byte	0x04, 0x17
        /*003a*/ 	.short	(.L_199 - .L_198)
.L_198:
        /*003c*/ 	.word	0x00000000
        /*0040*/ 	.short	0x0004
        /*0042*/ 	.short	0x001c
        /*0044*/ 	.byte	0x00, 0xf0, 0x11, 0x00


	//----- nvinfo : EIATTR_KPARAM_INFO
	.align		4
.L_199:
        /*0048*/ 	.byte	0x04, 0x17
        /*004a*/ 	.short	(.L_201 - .L_200)
.L_200:
        /*004c*/ 	.word	0x00000000
        /*0050*/ 	.short	0x0003
        /*0052*/ 	.short	0x0018
        /*0054*/ 	.byte	0x00, 0xf0, 0x11, 0x00


	//----- nvinfo : EIATTR_KPARAM_INFO
	.align		4
.L_201:
        /*0058*/ 	.byte	0x04, 0x17
        /*005a*/ 	.short	(.L_203 - .L_202)
.L_202:
        /*005c*/ 	.word	0x00000000
        /*0060*/ 	.short	0x0002
        /*0062*/ 	.short	0x0010
        /*0064*/ 	.byte	0x00, 0xf5, 0x21, 0x00


	//----- nvinfo : EIATTR_KPARAM_INFO
	.align		4
.L_203:
        /*0068*/ 	.byte	0x04, 0x17
        /*006a*/ 	.short	(.L_205 - .L_204)
.L_204:
        /*006c*/ 	.word	0x00000000
        /*0070*/ 	.short	0x0001
        /*0072*/ 	.short	0x0008
        /*0074*/ 	.byte	0x00, 0xf5, 0x21, 0x00


	//----- nvinfo : EIATTR_KPARAM_INFO
	.align		4
.L_205:
        /*0078*/ 	.byte	0x04, 0x17
        /*007a*/ 	.short	(.L_207 - .L_206)
.L_206:
        /*007c*/ 	.word	0x00000000
        /*0080*/ 	.short	0x0000
        /*0082*/ 	.short	0x0000
        /*0084*/ 	.byte	0x00, 0xf5, 0x21, 0x00


	//----- nvinfo : EIATTR_SPARSE_MMA_MASK
	.align		4
.L_207:
        /*0088*/ 	.byte	0x03, 0x50
        /*008a*/ 	.short	0x0000


	//----- nvinfo : EIATTR_MAXREG_COUNT
	.align		4
        /*008c*/ 	.byte	0x03, 0x1b
        /*008e*/ 	.short	0x00ff


	//----- nvinfo : EIATTR_NUM_BARRIERS
	.align		4
        /*0090*/ 	.byte	0x02, 0x4c
        /*0092*/ 	.byte	0x01
	.zero		1


	//----- nvinfo : EIATTR_MERCURY_ISA_VERSION
	.align		4
        /*0094*/ 	.byte	0x03, 0x5f
        /*0096*/ 	.short	0x0101


	//----- nvinfo : EIATTR_VRC_CTA_INIT_COUNT
	.align		4
        /*0098*/ 	.byte	0x02, 0x4a
	.zero		1
	.zero		1


	//----- nvinfo : EIATTR_EXIT_INSTR_OFFSETS
	.align		4
        /*009c*/ 	.byte	0x04, 0x1c
        /*009e*/ 	.short	(.L_209 - .L_208)


	//   ....[0]....
.L_208:
        /*00a0*/ 	.word	0x000005b0


	//   ....[1]....
        /*00a4*/ 	.word	0x00000ad0


	//----- nvinfo : EIATTR_CRS_STACK_SIZE
	.align		4
.L_209:
        /*00a8*/ 	.byte	0x04, 0x1e
        /*00aa*/ 	.short	(.L_211 - .L_210)
.L_210:
        /*00ac*/ 	.word	0x00000000


	//----- nvinfo : EIATTR_CBANK_PARAM_SIZE
	.align		4
.L_211:
        /*00b0*/ 	.byte	0x03, 0x19
        /*00b2*/ 	.short	0x002c


	//----- nvinfo : EIATTR_PARAM_CBANK
	.align		4
        /*00b4*/ 	.byte	0x04, 0x0a
        /*00b6*/ 	.short	(.L_213 - .L_212)
	.align		4
.L_212:
        /*00b8*/ 	.word	index@(.nv.constant0._Z27kernelIso2dSharedMem_falidoPfS_S_iifff)
        /*00bc*/ 	.short	0x0380
        /*00be*/ 	.short	0x002c


	//----- nvinfo : EIATTR_SW_WAR
	.align		4
.L_213:
        /*00c0*/ 	.byte	0x04, 0x36
        /*00c2*/ 	.short	(.L_215 - .L_214)
.L_214:
        /*00c4*/ 	.word	0x00000008
.L_215:


//--------------------- .nv.callgraph             --------------------------
	.section	.nv.callgraph,"",@"SHT_CUDA_CALLGRAPH"
	.align	4
	.sectionentsize	8
	.align		4
        /*0000*/ 	.word	0x00000000
	.align		4
        /*0004*/ 	.word	0xffffffff
	.align		4
        /*0008*/ 	.word	0x00000000
	.align		4
        /*000c*/ 	.word	0xfffffffe
	.align		4
        /*0010*/ 	.word	0x00000000
	.align		4
        /*0014*/ 	.word	0xfffffffd
	.align		4
        /*0018*/ 	.word	0x00000000
	.align		4
        /*001c*/ 	.word	0xfffffffc


//--------------------- .text._Z16kernelIso2d_v1_1PfPKfS1_iifff --------------------------
	.section	.text._Z16kernelIso2d_v1_1PfPKfS1_iifff,"ax",@progbits
	.align	128
        .global         _Z16kernelIso2d_v1_1PfPKfS1_iifff
        .type           _Z16kernelIso2d_v1_1PfPKfS1_iifff,@function
        .size           _Z16kernelIso2d_v1_1PfPKfS1_iifff,(.L_x_87 - _Z16kernelIso2d_v1_1PfPKfS1_iifff)
        .other          _Z16kernelIso2d_v1_1PfPKfS1_iifff,@"STO_CUDA_ENTRY STV_DEFAULT"
_Z16kernelIso2d_v1_1PfPKfS1_iifff:
.text._Z16kernelIso2d_v1_1PfPKfS1_iifff:
[----:B------:R-:W-:Y:S01]  /*0000*/  LDC R1, c[0x0][0x37c] ;  /* 0x0000df00ff017b82 */ /* 0x000fe20000000800 */
[----:B------:R-:W0:Y:S07]  /*0010*/  S2R R5, SR_TID.X ;  /* 0x0000000000057919 */ /* 0x000e2e0000002100 */
[----:B------:R-:W0:Y:S01]  /*0020*/  S2UR UR4, SR_CTAID.X ;  /* 0x00000000000479c3 */ /* 0x000e220000002500 */
[----:B------:R-:W1:Y:S07]  /*0030*/  S2R R9, SR_TID.Y ;  /* 0x0000000000097919 */ /* 0x000e6e0000002200 */
[----:B------:R-:W0:Y:S08]  /*0040*/  LDC R0, c[0x0][0x360] ;  /* 0x0000d800ff007b82 */ /* 0x000e300000000800 */
[----:B------:R-:W1:Y:S08]  /*0050*/  S2UR UR5, SR_CTAID.Y ;  /* 0x00000000000579c3 */ /* 0x000e700000002600 */
[----:B------:R-:W2:Y:S08]  /*0060*/  LDC.64 R2, c[0x0][0x398] ;  /* 0x0000e600ff027b82 */ /* 0x000eb00000000a00 */
[----:B------:R-:W1:Y:S01]  /*0070*/  LDC R4, c[0x0][0x364] ;  /* 0x0000d900ff047b82 */ /* 0x000e620000000800 */
[----:B0-----:R-:W-:-:S04]  /*0080*/  IMAD R0, R0, UR4, R5 ;  /* 0x0000000400007c24 */ /* 0x001fc8000f8e0205 */
[----:B------:R-:W-:Y:S02]  /*0090*/  VIADD R0, R0, 0x1 ;  /* 0x0000000100007836 */ /* 0x000fe40000000000 */
[----:B--2---:R-:W-:Y:S01]  /*00a0*/  VIADD R7, R3, 0xffffffff ;  /* 0xffffffff03077836 */ /* 0x004fe20000000000 */
[----:B------:R-:W-:-:S04]  /*00b0*/  IADD3 R5, PT, PT, R2, -0x1, RZ ;  /* 0xffffffff02057810 */ /* 0x000fc80007ffe0ff */
[----:B------:R-:W-:Y:S01]  /*00c0*/  ISETP.GE.AND P0, PT, R0, R7, PT ;  /* 0x000000070000720c */ /* 0x000fe20003f06270 */
[----:B-1----:R-:W-:-:S04]  /*00d0*/  IMAD R4, R4, UR5, R9 ;  /* 0x0000000504047c24 */ /* 0x002fc8000f8e0209 */
[----:B------:R-:W-:-:S05]  /*00e0*/  VIADD R2, R4, 0x1 ;  /* 0x0000000104027836 */ /* 0x000fca0000000000 */
[----:B------:R-:W-:-:S13]  /*00f0*/  ISETP.GE.OR P0, PT, R2, R5, P0 ;  /* 0x000000050200720c */ /* 0x000fda0000706670 */
[----:B------:R-:W-:Y:S05]  /*0100*/  @P0 EXIT ;  /* 0x000000000000094d */ /* 0x000fea0003800000 */
[----:B------:R-:W0:Y:S01]  /*0110*/  LDC.64 R12, c[0x0][0x388] ;  /* 0x0000e200ff0c7b82 */ /* 0x000e220000000a00 */
[----:B------:R-:W1:Y:S01]  /*0120*/  LDCU.64 UR4, c[0x0][0x358] ;  /* 0x00006b00ff0477ac */ /* 0x000e620008000a00 */
[----:B------:R-:W-:Y:S01]  /*0130*/  IMAD R5, R4, R3, R3 ;  /* 0x0000000304057224 */ /* 0x000fe200078e0203 */
[----:B------:R-:W2:Y:S03]  /*0140*/  LDCU UR6, c[0x0][0x3a8] ;  /* 0x00007500ff0677ac */ /* 0x000ea60008000800 */
[----:B------:R-:W-:Y:S02]  /*0150*/  IMAD.IADD R4, R0, 0x1, R5 ;  /* 0x0000000100047824 */ /* 0x000fe400078e0205 */
[----:B------:R-:W3:Y:S02]  /*0160*/  LDC.64 R8, c[0x0][0x390] ;  /* 0x0000e400ff087b82 */ /* 0x000ee40000000a00 */
[----:B0-----:R-:W-:-:S05]  /*0170*/  IMAD.WIDE R6, R4, 0x4, R12 ;  /* 0x0000000404067825 */ /* 0x001fca00078e020c */
[----:B-1----:R-:W4:Y:S04]  /*0180*/  LDG.E.CONSTANT R5, desc[UR4][R6.64] ;  /* 0x0000000406057981 */ /* 0x002f28000c1e9900 */
[----:B------:R-:W5:Y:S04]  /*0190*/  LDG.E.CONSTANT R0, desc[UR4][R6.64+0x4] ;  /* 0x0000040406007981 */ /* 0x000f68000c1e9900 */
[----:B------:R0:W2:Y:S01]  /*01a0*/  LDG.E.CONSTANT R15, desc[UR4][R6.64+-0x4] ;  /* 0xfffffc04060f7981 */ /* 0x0000a2000c1e9900 */
[----:B------:R-:W-:Y:S01]  /*01b0*/  IADD3 R17, PT, PT, R4, -R3, RZ ;  /* 0x8000000304117210 */ /* 0x000fe20007ffe0ff */
[----:B------:R-:W-:-:S04]  /*01c0*/  IMAD.WIDE R10, R3, 0x4, R6 ;  /* 0x00000004030a7825 */ /* 0x000fc800078e0206 */
[----:B---3--:R-:W-:Y:S02]  /*01d0*/  IMAD.WIDE R8, R4, 0x4, R8 ;  /* 0x0000000404087825 */ /* 0x008fe400078e0208 */
[----:B------:R-:W3:Y:S02]  /*01e0*/  LDG.E.CONSTANT R10, desc[UR4][R10.64] ;  /* 0x000000040a0a7981 */ /* 0x000ee4000c1e9900 */
[----:B------:R-:W-:Y:S02]  /*01f0*/  IMAD.WIDE R12, R17, 0x4, R12 ;  /* 0x00000004110c7825 */ /* 0x000fe400078e020c */
[----:B------:R-:W3:Y:S01]  /*0200*/  LDG.E.CONSTANT R8, desc[UR4][R8.64] ;  /* 0x0000000408087981 */ /* 0x000ee2000c1e9900 */
[----:B------:R-:W1:Y:S03]  /*0210*/  LDC R17, c[0x0][0x3a0] ;  /* 0x0000e800ff117b82 */ /* 0x000e660000000800 */
[----:B------:R-:W3:Y:S01]  /*0220*/  LDG.E.CONSTANT R13, desc[UR4][R12.64] ;  /* 0x000000040c0d7981 */ /* 0x000ee2000c1e9900 */
[----:B-1----:R-:W0:Y:S02]  /*0230*/  MUFU.RCP R3, R17 ;  /* 0x0000001100037308 */ /* 0x002e240000001000 */
[----:B0-----:R-:W-:-:S04]  /*0240*/  FFMA R6, R3, -R17, 1 ;  /* 0x3f80000003067423 */ /* 0x001fc80000000811 */
[----:B------:R-:W-:Y:S01]  /*0250*/  FFMA R3, R3, R6, R3 ;  /* 0x0000000603037223 */ /* 0x000fe20000000003 */
[----:B------:R-:W-:Y:S01]  /*0260*/  BSSY.RECONVERGENT B0, `(.L_x_0) ;  /* 0x0000011000007945 */ /* 0x000fe20003800200 */
[----:B----4-:R-:W-:-:S04]  /*0270*/  FADD R5, R5, R5 ;  /* 0x0000000505057221 */ /* 0x010fc80000000000 */
[----:B-----5:R-:W-:-:S04]  /*0280*/  FADD R0, -R5, R0 ;  /* 0x0000000005007221 */ /* 0x020fc80000000100 */
[----:B--2---:R-:W-:-:S04]  /*0290*/  FADD R2, R0, R15 ;  /* 0x0000000f00027221 */ /* 0x004fc80000000000 */
[----:B------:R-:W0:Y:S01]  /*02a0*/  FCHK P0, R2, R17 ;  /* 0x0000001102007302 */ /* 0x000e220000000000 */
[----:B------:R-:W-:-:S04]  /*02b0*/  FFMA R6, R2, R3, RZ ;  /* 0x0000000302067223 */ /* 0x000fc800000000ff */
[----:B------:R-:W-:Y:S01]  /*02c0*/  FFMA R7, R6, -R17, R2 ;  /* 0x8000001106077223 */ /* 0x000fe20000000002 */
[----:B---3--:R-:W-:-:S03]  /*02d0*/  FADD R0, -R5, R10 ;  /* 0x0000000a05007221 */ /* 0x008fc60000000100 */
[----:B------:R-:W-:Y:S01]  /*02e0*/  FFMA R7, R3, R7, R6 ;  /* 0x0000000703077223 */ /* 0x000fe20000000006 */
[----:B------:R-:W-:Y:S01]  /*02f0*/  FMUL R6, R8, UR6 ;  /* 0x0000000608067c20 */ /* 0x000fe20008400000 */
[----:B------:R-:W-:Y:S01]  /*0300*/  FADD R0, R0, R13 ;  /* 0x0000000d00007221 */ /* 0x000fe20000000000 */
[----:B0-----:R-:W-:Y:S06]  /*0310*/  @!P0 BRA `(.L_x_1) ;  /* 0x0000000000148947 */ /* 0x001fec0003800000 */
[----:B------:R-:W0:Y:S01]  /*0320*/  LDCU UR6, c[0x0][0x3a0] ;  /* 0x00007400ff0677ac */ /* 0x000e220008000800 */
[----:B------:R-:W-:Y:S01]  /*0330*/  MOV R8, 0x360 ;  /* 0x0000036000087802 */ /* 0x000fe20000000f00 */
[----:B0-----:R-:W-:-:S07]  /*0340*/  IMAD.U32 R3, RZ, RZ, UR6 ;  /* 0x00000006ff037e24 */ /* 0x001fce000f8e00ff */
[----:B------:R-:W-:Y:S05]  /*0350*/  CALL.REL.NOINC `($__internal_0_$__cuda_sm3x_div_rn_noftz_f32_slowpath) ;  /* 0x0000000000707944 */ /* 0x000fea0003c00000 */
[----:B------:R-:W-:-:S07]  /*0360*/  IMAD.MOV.U32 R7, RZ, RZ, R2 ;  /* 0x000000ffff077224 */ /* 0x000fce00078e0002 */
.L_x_1:
[----:B------:R-:W-:Y:S05]  /*0370*/  BSYNC.RECONVERGENT B0 ;  /* 0x0000000000007941 */ /* 0x000fea0003800200 */
.L_x_0:
[----:B------:R-:W0:Y:S01]  /*0380*/  LDC R9, c[0x0][0x3a4] ;  /* 0x0000e900ff097b82 */ /* 0x000e220000000800 */
[----:B------:R-:W-:Y:S01]  /*0390*/  BSSY.RECONVERGENT B0, `(.L_x_2) ;  /* 0x0000010000007945 */ /* 0x000fe20003800200 */
[----:B------:R-:W-:Y:S01]  /*03a0*/  FADD R7, RZ, R7 ;  /* 0x00000007ff077221 */ /* 0x000fe20000000000 */
[----:B0-----:R-:W0:Y:S08]  /*03b0*/  MUFU.RCP R2, R9 ;  /* 0x0000000900027308 */ /* 0x001e300000001000 */
[----:B------:R-:W1:Y:S01]  /*03c0*/  FCHK P0, R0, R9 ;  /* 0x0000000900007302 */ /* 0x000e620000000000 */
[----:B0-----:R-:W-:-:S04]  /*03d0*/  FFMA R3, R2, -R9, 1 ;  /* 0x3f80000002037423 */ /* 0x001fc80000000809 */
[----:B------:R-:W-:-:S04]  /*03e0*/  FFMA R3, R2, R3, R2 ;  /* 0x0000000302037223 */ /* 0x000fc80000000002 */
[----:B------:R-:W-:-:S04]  /*03f0*/  FFMA R2, R0, R3, RZ ;  /* 0x0000000300027223 */ /* 0x000fc800000000ff */
[----:B------:R-:W-:-:S04]  /*0400*/  FFMA R8, R2, -R9, R0 ;  /* 0x8000000902087223 */ /* 0x000fc80000000000 */
[----:B------:R-:W-:Y:S01]  /*0410*/  FFMA R8, R3, R8, R2 ;  /* 0x0000000803087223 */ /* 0x000fe20000000002 */
[----:B-1----:R-:W-:Y:S06]  /*0420*/  @!P0 BRA `(.L_x_3) ;  /* 0x0000000000188947 */ /* 0x002fec0003800000 */
[----:B------:R-:W0:Y:S01]  /*0430*/  LDCU UR6, c[0x0][0x3a4] ;  /* 0x00007480ff0677ac */ /* 0x000e220008000800 */
[----:B------:R-:W-:Y:S02]  /*0440*/  MOV R2, R0 ;  /* 0x0000000000027202 */ /* 0x000fe40000000f00 */
[----:B------:R-:W-:Y:S01]  /*0450*/  MOV R8, 0x480 ;  /* 0x0000048000087802 */ /* 0x000fe20000000f00 */
[----:B0-----:R-:W-:-:S07]  /*0460*/  IMAD.U32 R3, RZ, RZ, UR6 ;  /* 0x00000006ff037e24 */ /* 0x001fce000f8e00ff */
[----:B------:R-:W-:Y:S05]  /*0470*/  CALL.REL.NOINC `($__internal_0_$__cuda_sm3x_div_rn_noftz_f32_slowpath) ;  /* 0x0000000000287944 */ /* 0x000fea0003c00000 */
[----:B------:R-:W-:-:S07]  /*0480*/  IMAD.MOV.U32 R8, RZ, RZ, R2 ;  /* 0x000000ffff087224 */ /* 0x000fce00078e0002 */
.L_x_3:
[----:B------:R-:W-:Y:S05]  /*0490*/  BSYNC.RECONVERGENT B0 ;  /* 0x0000000000007941 */ /* 0x000fea0003800200 */
.L_x_2:
[----:B------:R-:W0:Y:S02]  /*04a0*/  LDC.64 R2, c[0x0][0x380] ;  /* 0x0000e000ff027b82 */ /* 0x000e240000000a00 */
[----:B0-----:R-:W-:-:S05]  /*04b0*/  IMAD.WIDE R2, R4, 0x4, R2 ;  /* 0x0000000404027825 */ /* 0x001fca00078e0202 */
[----:B------:R-:W2:Y:S01]  /*04c0*/  LDG.E R0, desc[UR4][R2.64] ;  /* 0x0000000402007981 */ /* 0x000ea2000c1e1900 */
[----:B------:R-:W-:Y:S01]  /*04d0*/  FADD R7, R7, R8 ;  /* 0x0000000807077221 */ /* 0x000fe20000000000 */
[----:B--2---:R-:W-:-:S04]  /*04e0*/  FADD R5, R5, -R0 ;  /* 0x8000000005057221 */ /* 0x004fc80000000000 */
[----:B------:R-:W-:-:S05]  /*04f0*/  FFMA R5, R6, R7, R5 ;  /* 0x0000000706057223 */ /* 0x000fca0000000005 */
[----:B------:R-:W-:Y:S01]  /*0500*/  STG.E desc[UR4][R2.64], R5 ;  /* 0x0000000502007986 */ /* 0x000fe2000c101904 */
[----:B------:R-:W-:Y:S05]  /*0510*/  EXIT ;  /* 0x000000000000794d */ /* 0x000fea0003800000 */
        .weak           $__internal_0_$__cuda_sm3x_div_rn_noftz_f32_slowpath
        .type           $__internal_0_$__cuda_sm3x_div_rn_noftz_f32_slowpath,@function
        .size           $__internal_0_$__cuda_sm3x_div_rn_noftz_f32_slowpath,(.L_x_87 - $__internal_0_$__cuda_sm3x_div_rn_noftz_f32_slowpath)
$__internal_0_$__cuda_sm3x_div_rn_noftz_f32_slowpath:
[----:B------:R-:W-:Y:S01]  /*0520*/  SHF.R.U32.HI R10, RZ, 0x17, R3 ;  /* 0x00000017ff0a7819 */ /* 0x000fe20000011603 */
[----:B------:R-:W-:Y:S01]  /*0530*/  BSSY.RECONVERGENT B1, `(.L_x_4) ;  /* 0x0000062000017945 */ /* 0x000fe20003800200 */
[----:B------:R-:W-:Y:S02]  /*0540*/  SHF.R.U32.HI R9, RZ, 0x17, R2 ;  /* 0x00000017ff097819 */ /* 0x000fe40000011602 */
[----:B------:R-:W-:Y:S02]  /*0550*/  LOP3.LUT R14, R10, 0xff, RZ, 0xc0, !PT ;  /* 0x000000ff0a0e7812 */ /* 0x000fe400078ec0ff */
[----:B------:R-:W-:Y:S02]  /*0560*/  LOP3.LUT R12, R9, 0xff, RZ, 0xc0, !PT ;  /* 0x000000ff090c7812 */ /* 0x000fe400078ec0ff */
[----:B------:R-:W-:-:S03]  /*0570*/  IADD3 R11, PT, PT, R14, -0x1, RZ ;  /* 0xffffffff0e0b7810 */ /* 0x000fc60007ffe0ff */
[----:B------:R-:W-:Y:S01]  /*0580*/  VIADD R10, R12, 0xffffffff ;  /* 0xffffffff0c0a7836 */ /* 0x000fe20000000000 */
[----:B------:R-:W-:-:S04]  /*0590*/  ISETP.GT.U32.AND P0, PT, R11, 0xfd, PT ;  /* 0x000000fd0b00780c */ /* 0x000fc80003f04070 */
[----:B------:R-:W-:-:S13]  /*05a0*/  ISETP.GT.U32.OR P0, PT, R10, 0xfd, P0 ;  /* 0x000000fd0a00780c */ /* 0x000fda0000704470 */
[----:B------:R-:W-:Y:S01]  /*05b0*/  @!P0 IMAD.MOV.U32 R9, RZ, RZ, RZ ;  /* 0x000000ffff098224 */ /* 0x000fe200078e00ff */
[----:B------:R-:W-:Y:S06]  /*05c0*/  @!P0 BRA `(.L_x_5) ;  /* 0x00000000005c8947 */ /* 0x000fec0003800000 */
[----:B------:R-:W-:Y:S02]  /*05d0*/  FSETP.GTU.FTZ.AND P0, PT, |R2|, +INF , PT ;  /* 0x7f8000000200780b */ /* 0x000fe40003f1c200 */
[----:B------:R-:W-:-:S04]  /*05e0*/  FSETP.GTU.FTZ.AND P1, PT, |R3|, +INF , PT ;  /* 0x7f8000000300780b */ /* 0x000fc80003f3c200 */
[----:B------:R-:W-:-:S13]  /*05f0*/  PLOP3.LUT P0, PT, P0, P1, PT, 0xf8, 0x8f ;  /* 0x00000000008f781c */ /* 0x000fda0000703f70 */
[----:B------:R-:W-:Y:S05]  /*0600*/  @P0 BRA `(.L_x_6) ;  /* 0x00000004004c0947 */ /* 0x000fea0003800000 */
[----:B------:R-:W-:-:S13]  /*0610*/  LOP3.LUT P0, RZ, R3, 0x7fffffff, R2, 0xc8, !PT ;  /* 0x7fffffff03ff7812 */ /* 0x000fda000780c802 */
[----:B------:R-:W-:Y:S05]  /*0620*/  @!P0 BRA `(.L_x_7) ;  /* 0x00000004003c8947 */ /* 0x000fea0003800000 */
[C---:B------:R-:W-:Y:S02]  /*0630*/  FSETP.NEU.FTZ.AND P2, PT, |R2|.reuse, +INF , PT ;  /* 0x7f8000000200780b */ /* 0x040fe40003f5d200 */
[----:B------:R-:W-:Y:S02]  /*0640*/  FSETP.NEU.FTZ.AND P1, PT, |R3|, +INF , PT ;  /* 0x7f8000000300780b */ /* 0x000fe40003f3d200 */
[----:B------:R-:W-:-:S11]  /*0650*/  FSETP.NEU.FTZ.AND P0, PT, |R2|, +INF , PT ;  /* 0x7f8000000200780b */ /* 0x000fd60003f1d200 */
[----:B------:R-:W-:Y:S05]  /*0660*/  @!P1 BRA !P2, `(.L_x_7) ;  /* 0x00000004002c9947 */ /* 0x000fea0005000000 */
[----:B------:R-:W-:-:S04]  /*0670*/  LOP3.LUT P2, RZ, R2, 0x7fffffff, RZ, 0xc0, !PT ;  /* 0x7fffffff02ff7812 */ /* 0x000fc8000784c0ff */
[----:B------:R-:W-:-:S13]  /*0680*/  PLOP3.LUT P1, PT, P1, P2, PT, 0x2f, 0xf2 ;  /* 0x0000000000f2781c */ /* 0x000fda0000f24577 */
[----:B------:R-:W-:Y:S05]  /*0690*/  @P1 BRA `(.L_x_8) ;  /* 0x0000000400181947 */ /* 0x000fea0003800000 */
[----:B------:R-:W-:-:S04]  /*06a0*/  LOP3.LUT P1, RZ, R3, 0x7fffffff, RZ, 0xc0, !PT ;  /* 0x7fffffff03ff7812 */ /* 0x000fc8000782c0ff */
[----:B------:R-:W-:-:S13]  /*06b0*/  PLOP3.LUT P0, PT, P0, P1, PT, 0x2f, 0xf2 ;  /* 0x0000000000f2781c */ /* 0x000fda0000702577 */
[----:B------:R-:W-:Y:S05]  /*06c0*/  @P0 BRA `(.L_x_9) ;  /* 0x0000000400000947 */ /* 0x000fea0003800000 */
[----:B------:R-:W-:Y:S02]  /*06d0*/  ISETP.GE.AND P0, PT, R10, RZ, PT ;  /* 0x000000ff0a00720c */ /* 0x000fe40003f06270 */
[----:B------:R-:W-:-:S11]  /*06e0*/  ISETP.GE.AND P1, PT, R11, RZ, PT ;  /* 0x000000ff0b00720c */ /* 0x000fd60003f26270 */
[----:B------:R-:W-:Y:S01]  /*06f0*/  @P0 MOV R9, RZ ;  /* 0x000000ff00090202 */ /* 0x000fe20000000f00 */
[----:B------:R-:W-:Y:S02]  /*0700*/  @!P0 IMAD.MOV.U32 R9, RZ, RZ, -0x40 ;  /* 0xffffffc0ff098424 */ /* 0x000fe400078e00ff */
[----:B------:R-:W-:Y:S01]  /*0710*/  @!P0 FFMA R2, R2, 1.84467440737095516160e+19, RZ ;  /* 0x5f80000002028823 */ /* 0x000fe200000000ff */
[----:B------:R-:W-:Y:S01]  /*0720*/  @!P1 FFMA R3, R3, 1.84467440737095516160e+19, RZ ;  /* 0x5f80000003039823 */ /* 0x000fe200000000ff */
[----:B------:R-:W-:-:S07]  /*0730*/  @!P1 VIADD R9, R9, 0x40 ;  /* 0x0000004009099836 */ /* 0x000fce0000000000 */
.L_x_5:
[----:B------:R-:W-:Y:S01]  /*0740*/  LEA R10, R14, 0xc0800000, 0x17 ;  /* 0xc08000000e0a7811 */ /* 0x000fe200078eb8ff */
[----:B------:R-:W-:Y:S03]  /*0750*/  BSSY.RECONVERGENT B2, `(.L_x_10) ;  /* 0x0000036000027945 */ /* 0x000fe60003800200 */
[----:B------:R-:W-:Y:S01]  /*0760*/  IADD3 R10, PT, PT, -R10, R3, RZ ;  /* 0x000000030a0a7210 */ /* 0x000fe20007ffe1ff */
[----:B------:R-:W-:-:S03]  /*0770*/  VIADD R3, R12, 0xffffff81 ;  /* 0xffffff810c037836 */ /* 0x000fc60000000000 */
[----:B------:R0:W1:Y:S01]  /*0780*/  MUFU.RCP R11, R10 ;  /* 0x0000000a000b7308 */ /* 0x0000620000001000 */
[----:B------:R-:W-:Y:S01]  /*0790*/  FADD.FTZ R13, -R10, -RZ ;  /* 0x800000ff0a0d7221 */ /* 0x000fe20000010100 */
[C---:B------:R-:W-:Y:S01]  /*07a0*/  IMAD R2, R3.reuse, -0x800000, R2 ;  /* 0xff80000003027824 */ /* 0x040fe200078e0202 */
[----:B0-----:R-:W-:-:S05]  /*07b0*/  IADD3 R10, PT, PT, R3, 0x7f, -R14 ;  /* 0x0000007f030a7810 */ /* 0x001fca0007ffe80e */
[----:B------:R-:W-:Y:S02]  /*07c0*/  IMAD.IADD R10, R10, 0x1, R9 ;  /* 0x000000010a0a7824 */ /* 0x000fe400078e0209 */
[----:B-1----:R-:W-:-:S04]  /*07d0*/  FFMA R12, R11, R13, 1 ;  /* 0x3f8000000b0c7423 */ /* 0x002fc8000000000d */
[----:B------:R-:W-:-:S04]  /*07e0*/  FFMA R16, R11, R12, R11 ;  /* 0x0000000c0b107223 */ /* 0x000fc8000000000b */
[----:B------:R-:W-:-:S04]  /*07f0*/  FFMA R11, R2, R16, RZ ;  /* 0x00000010020b7223 */ /* 0x000fc800000000ff */
[----:B------:R-:W-:-:S04]  /*0800*/  FFMA R12, R13, R11, R2 ;  /* 0x0000000b0d0c7223 */ /* 0x000fc80000000002 */
[----:B------:R-:W-:-:S04]  /*0810*/  FFMA R11, R16, R12, R11 ;  /* 0x0000000c100b7223 */ /* 0x000fc8000000000b */
[----:B------:R-:W-:-:S04]  /*0820*/  FFMA R12, R13, R11, R2 ;  /* 0x0000000b0d0c7223 */ /* 0x000fc80000000002 */
[----:B------:R-:W-:-:S05]  /*0830*/  FFMA R2, R16, R12, R11 ;  /* 0x0000000c10027223 */ /* 0x000fca000000000b */
[----:B------:R-:W-:-:S04]  /*0840*/  SHF.R.U32.HI R3, RZ, 0x17, R2 ;  /* 0x00000017ff037819 */ /* 0x000fc80000011602 */
[----:B------:R-:W-:-:S04]  /*0850*/  LOP3.LUT R3, R3, 0xff, RZ, 0xc0, !PT ;  /* 0x000000ff03037812 */ /* 0x000fc800078ec0ff */
[----:B------:R-:W-:-:S05]  /*0860*/  IADD3 R13, PT, PT, R3, R10, RZ ;  /* 0x0000000a030d7210 */ /* 0x000fca0007ffe0ff */
[----:B------:R-:W-:-:S05]  /*0870*/  VIADD R3, R13, 0xffffffff ;  /* 0xffffffff0d037836 */ /* 0x000fca0000000000 */
[----:B------:R-:W-:-:S13]  /*0880*/  ISETP.GE.U32.AND P0, PT, R3, 0xfe, PT ;  /* 0x000000fe0300780c */ /* 0x000fda0003f06070 */
[----:B------:R-:W-:Y:S05]  /*0890*/  @!P0 BRA `(.L_x_11) ;  /* 0x0000000000808947 */ /* 0x000fea0003800000 */
[----:B------:R-:W-:-:S13]  /*08a0*/  ISETP.GT.AND P0, PT, R13, 0xfe, PT ;  /* 0x000000fe0d00780c */ /* 0x000fda0003f04270 */
[----:B------:R-:W-:Y:S05]  /*08b0*/  @P0 BRA `(.L_x_12) ;  /* 0x00000000006c0947 */ /* 0x000fea0003800000 */
[----:B------:R-:W-:-:S13]  /*08c0*/  ISETP.GE.AND P0, PT, R13, 0x1, PT ;  /* 0x000000010d00780c */ /* 0x000fda0003f06270 */
[----:B------:R-:W-:Y:S05]  /*08d0*/  @P0 BRA `(.L_x_13) ;  /* 0x0000000000740947 */ /* 0x000fea0003800000 */
[----:B------:R-:W-:Y:S02]  /*08e0*/  ISETP.GE.AND P0, PT, R13, -0x18, PT ;  /* 0xffffffe80d00780c */ /* 0x000fe40003f06270 */
[----:B------:R-:W-:-:S11]  /*08f0*/  LOP3.LUT R2, R2, 0x80000000, RZ, 0xc0, !PT ;  /* 0x8000000002027812 */ /* 0x000fd600078ec0ff */
[----:B------:R-:W-:Y:S05]  /*0900*/  @!P0 BRA `(.L_x_13) ;  /* 0x0000000000688947 */ /* 0x000fea0003800000 */
[CCC-:B------:R-:W-:Y:S01]  /*0910*/  FFMA.RZ R3, R16.reuse, R12.reuse, R11.reuse ;  /* 0x0000000c10037223 */ /* 0x1c0fe2000000c00b */
[CCC-:B------:R-:W-:Y:S01]  /*0920*/  FFMA.RM R10, R16.reuse, R12.reuse, R11.reuse ;  /* 0x0000000c100a7223 */ /* 0x1c0fe2000000400b */
[C---:B------:R-:W-:Y:S02]  /*0930*/  ISETP.NE.AND P2, PT, R13.reuse, RZ, PT ;  /* 0x000000ff0d00720c */ /* 0x040fe40003f45270 */
[----:B------:R-:W-:Y:S02]  /*0940*/  ISETP.NE.AND P1, PT, R13, RZ, PT ;  /* 0x000000ff0d00720c */ /* 0x000fe40003f25270 */
[----:B------:R-:W-:Y:S01]  /*0950*/  LOP3.LUT R9, R3, 0x7fffff, RZ, 0xc0, !PT ;  /* 0x007fffff03097812 */ /* 0x000fe200078ec0ff */
[----:B------:R-:W-:Y:S01]  /*0960*/  FFMA.RP R3, R16, R12, R11 ;  /* 0x0000000c10037223 */ /* 0x000fe2000000800b */
[----:B------:R-:W-:Y:S01]  /*0970*/  IADD3 R12, PT, PT, R13, 0x20, RZ ;  /* 0x000000200d0c7810 */ /* 0x000fe20007ffe0ff */
[----:B------:R-:W-:Y:S01]  /*0980*/  IMAD.MOV R11, RZ, RZ, -R13 ;  /* 0x000000ffff0b7224 */ /* 0x000fe200078e0a0d */
[----:B------:R-:W-:-:S02]  /*0990*/  LOP3.LUT R9, R9, 0x800000, RZ, 0xfc, !PT ;  /* 0x0080000009097812 */ /* 0x000fc400078efcff */
[----:B------:R-:W-:Y:S02]  /*09a0*/  FSETP.NEU.FTZ.AND P0, PT, R3, R10, PT ;  /* 0x0000000a0300720b */ /* 0x000fe40003f1d000 */
[----:B------:R-:W-:Y:S02]  /*09b0*/  SHF.L.U32 R12, R9, R12, RZ ;  /* 0x0000000c090c7219 */ /* 0x000fe400000006ff */
[----:B------:R-:W-:Y:S02]  /*09c0*/  SEL R10, R11, RZ, P2 ;  /* 0x000000ff0b0a7207 */ /* 0x000fe40001000000 */
[----:B------:R-:W-:Y:S02]  /*09d0*/  ISETP.NE.AND P1, PT, R12, RZ, P1 ;  /* 0x000000ff0c00720c */ /* 0x000fe40000f25270 */
[----:B------:R-:W-:Y:S02]  /*09e0*/  SHF.R.U32.HI R10, RZ, R10, R9 ;  /* 0x0000000aff0a7219 */ /* 0x000fe40000011609 */
[----:B------:R-:W-:-:S02]  /*09f0*/  PLOP3.LUT P0, PT, P0, P1, PT, 0xf8, 0x8f ;  /* 0x00000000008f781c */ /* 0x000fc40000703f70 */
[----:B------:R-:W-:Y:S02]  /*0a00*/  SHF.R.U32.HI R12, RZ, 0x1, R10 ;  /* 0x00000001ff0c7819 */ /* 0x000fe4000001160a */
[----:B------:R-:W-:-:S04]  /*0a10*/  SEL R3, RZ, 0x1, !P0 ;  /* 0x00000001ff037807 */ /* 0x000fc80004000000 */
[----:B------:R-:W-:-:S04]  /*0a20*/  LOP3.LUT R3, R3, 0x1, R12, 0xf8, !PT ;  /* 0x0000000103037812 */ /* 0x000fc800078ef80c */
[----:B------:R-:W-:-:S04]  /*0a30*/  LOP3.LUT R3, R3, R10, RZ, 0xc0, !PT ;  /* 0x0000000a03037212 */ /* 0x000fc800078ec0ff */
[----:B------:R-:W-:-:S04]  /*0a40*/  IADD3 R3, PT, PT, R12, R3, RZ ;  /* 0x000000030c037210 */ /* 0x000fc80007ffe0ff */
[----:B------:R-:W-:Y:S01]  /*0a50*/  LOP3.LUT R2, R3, R2, RZ, 0xfc, !PT ;  /* 0x0000000203027212 */ /* 0x000fe200078efcff */
[----:B------:R-:W-:Y:S06]  /*0a60*/  BRA `(.L_x_13) ;  /* 0x0000000000107947 */ /* 0x000fec0003800000 */
.L_x_12:
[----:B------:R-:W-:-:S04]  /*0a70*/  LOP3.LUT R2, R2, 0x80000000, RZ, 0xc0, !PT ;  /* 0x8000000002027812 */ /* 0x000fc800078ec0ff */
[----:B------:R-:W-:Y:S01]  /*0a80*/  LOP3.LUT R2, R2, 0x7f800000, RZ, 0xfc, !PT ;  /* 0x7f80000002027812 */ /* 0x000fe200078efcff */
[----:B------:R-:W-:Y:S06]  /*0a90*/  BRA `(.L_x_13) ;  /* 0x0000000000047947 */ /* 0x000fec0003800000 */
.L_x_11:
[----:B------:R-:W-:-:S07]  /*0aa0*/  IMAD R2, R10, 0x800000, R2 ;  /* 0x008000000a027824 */ /* 0x000fce00078e0202 */
.L_x_13:
[----:B------:R-:W-:Y:S05]  /*0ab0*/  BSYNC.RECONVERGENT B2 ;  /* 0x0000000000027941 */ /* 0x000fea0003800200 */
.L_x_10:
[----:B------:R-:W-:Y:S05]  /*0ac0*/  BRA `(.L_x_14) ;  /* 0x0000000000207947 */ /* 0x000fea0003800000 */
.L_x_9:
[----:B------:R-:W-:-:S04]  /*0ad0*/  LOP3.LUT R2, R3, 0x80000000, R2, 0x48, !PT ;  /* 0x8000000003027812 */ /* 0x000fc800078e4802 */
[----:B------:R-:W-:Y:S01]  /*0ae0*/  LOP3.LUT R2, R2, 0x7f800000, RZ, 0xfc, !PT ;  /* 0x7f80000002027812 */ /* 0x000fe200078efcff */
[----:B------:R-:W-:Y:S06]  /*0af0*/  BRA `(.L_x_14) ;  /* 0x0000000000147947 */ /* 0x000fec0003800000 */
.L_x_8:
[----:B------:R-:W-:Y:S01]  /*0b00*/  LOP3.LUT R2, R3, 0x80000000, R2, 0x48, !PT ;  /* 0x8000000003027812 */ /* 0x000fe200078e4802 */
[----:B------:R-:W-:Y:S06]  /*0b10*/  BRA `(.L_x_14) ;  /* 0x00000000000c7947 */ /* 0x000fec0003800000 */
.L_x_7:
[----:B------:R-:W0:Y:S01]  /*0b20*/  MUFU.RSQ R2, -QNAN ;  /* 0xffc0000000027908 */ /* 0x000e220000001400 */
[----:B------:R-:W-:Y:S05]  /*0b30*/  BRA `(.L_x_14) ;  /* 0x0000000000047947 */ /* 0x000fea0003800000 */
.L_x_6:
[----:B------:R-:W-:-:S07]  /*0b40*/  FADD.FTZ R2, R2, R3 ;  /* 0x0000000302027221 */ /* 0x000fce0000010000 */
.L_x_14:
[----:B------:R-:W-:Y:S05]  /*0b50*/  BSYNC.RECONVERGENT B1 ;  /* 0x0000000000017941 */ /* 0x000fea0003800200 */
.L_x_4:
[----:B------:R-:W-:-:S04]  /*0b60*/  HFMA2 R9, -RZ, RZ, 0, 0 ;  /* 0x00000000ff097431 */ /* 0x000fc800000001ff */
[----:B0-----:R-:W-:Y:S05]  /*0b70*/  RET.REL.NODEC R8 `(_Z16kernelIso2d_v1_1PfPKfS1_iifff) ;  /* 0xfffffff408207950 */ /* 0x001fea0003c3ffff */
.L_x_15:
[----:B------:R-:W-:-:S00]  /*0b80*/  BRA `(.L_x_15) ;  /* 0xfffffffc00fc7947 */ /* 0x000fc0000383ffff */
[----:B------:R-:W-:-:S00]  /*0b90*/  NOP ;  /* 0x0000000000007918 */ /* 0x000fc00000000000 */
        /* <DEDUP_REMOVED lines=14> */
.L_x_87:


//--------------------- .text._Z14kernelIso2d_v1PfS_S_iifff --------------------------
	.section	.text._Z14kernelIso2d_v1PfS_S_iifff,"ax",@progbits
	.align	128
        .global         _Z14kernelIso2d_v1PfS_S_iifff
        .type           _Z14kernelIso2d_v1PfS_S_iifff,@function
        .size           _Z14kernelIso2d_v1PfS_S_iifff,(.L_x_88 - _Z14kernelIso2d_v1PfS_S_iifff)
        .other          _Z14kernelIso2d_v1PfS_S_iifff,@"STO_CUDA_ENTRY STV_DEFAULT"
_Z14kernelIso2d_v1PfS_S_iifff:
.text._Z14kernelIso2d_v1PfS_S_iifff:
[----:B------:R-:W-:Y:S01]  /*0000*/  LDC R1, c[0x0][0x37c] ;  /* 0x0000df00ff017b82 */ /* 0x000fe20000000800 */
[----:B------:R-:W0:Y:S07]  /*0010*/  S2R R3, SR_TID.X ;  /* 0x0000000000037919 */ /* 0x000e2e0000002100 */
[----:B------:R-:W0:Y:S01]  /*0020*/  S2UR UR4, SR_CTAID.X ;  /* 0x00000000000479c3 */ /* 0x000e220000002500 */
[----:B------:R-:W1:Y:S07]  /*0030*/  S2R R5, SR_TID.Y ;  /* 0x0000000000057919 */ /* 0x000e6e0000002200 */
[----:B------:R-:W0:Y:S08]  /*0040*/  LDC R0, c[0x0][0x360] ;  /* 0x0000d800ff007b82 */ /* 0x000e300000000800 */
[----:B------:R-:W2:Y:S08]  /*0050*/  LDC.64 R6, c[0x0][0x398] ;  /* 0x0000e600ff067b82 */ /* 0x000eb00000000a00 */
[----:B------:R-:W1:Y:S08]  /*0060*/  S2UR UR5, SR_CTAID.Y ;  /* 0x00000000000579c3 */ /* 0x000e700000002600 */
[----:B------:R-:W1:Y:S01]  /*0070*/  LDC R2, c[0x0][0x364] ;  /* 0x0000d900ff027b82 */ /* 0x000e620000000800 */
[----:B0-----:R-:W-:-:S04]  /*0080*/  IMAD R0, R0, UR4, R3 ;  /* 0x0000000400007c24 */ /* 0x001fc8000f8e0203 */
[----:B------:R-:W-:Y:S02]  /*0090*/  VIADD R0, R0, 0x1 ;  /* 0x0000000100007836 */ /* 0x000fe40000000000 */
[----:B--2---:R-:W-:Y:S02]  /*00a0*/  VIADD R3, R7, 0xffffffff ;  /* 0xffffffff07037836 */ /* 0x004fe40000000000 */
[----:B------:R-:W-:-:S03]  /*00b0*/  VIADD R4, R6, 0xffffffff ;  /* 0xffffffff06047836 */ /* 0x000fc60000000000 */
        /* <DEDUP_REMOVED lines=9> */
[----:B------:R-:W-:-:S04]  /*0150*/  IMAD.IADD R0, R0, 0x1, R3 ;  /* 0x0000000100007824 */ /* 0x000fc800078e0203 */
[----:B0-----:R-:W-:-:S05]  /*0160*/  IMAD.WIDE R4, R0, 0x4, R4 ;  /* 0x0000000400047825 */ /* 0x001fca00078e0204 */
[----:B-1----:R-:W3:Y:S04]  /*0170*/  LDG.E R17, desc[UR4][R4.64] ;  /* 0x0000000404117981 */ /* 0x002ee8000c1e1900 */
[----:B------:R-:W4:Y:S04]  /*0180*/  LDG.E R16, desc[UR4][R4.64+0x4] ;  /* 0x0000040404107981 */ /* 0x000f28000c1e1900 */
[----:B------:R-:W5:Y:S01]  /*0190*/  LDG.E R18, desc[UR4][R4.64+-0x4] ;  /* 0xfffffc0404127981 */ /* 0x000f62000c1e1900 */
[----:B--2---:R-:W0:Y:S01]  /*01a0*/  F2F.F64.F32 R8, UR6 ;  /* 0x0000000600087d10 */ /* 0x004e220008201800 */
[----:B------:R-:W-:Y:S01]  /*01b0*/  IMAD.MOV.U32 R10, RZ, RZ, 0x1 ;  /* 0x00000001ff0a7424 */ /* 0x000fe200078e00ff */
[----:B------:R-:W-:Y:S06]  /*01c0*/  BSSY.RECONVERGENT B0, `(.L_x_16) ;  /* 0x0000016000007945 */ /* 0x000fec0003800200 */
[----:B0-----:R-:W0:Y:S02]  /*01d0*/  MUFU.RCP64H R11, R9 ;  /* 0x00000009000b7308 */ /* 0x001e240000001800 */
[----:B0-----:R-:W-:-:S08]  /*01e0*/  DFMA R2, -R8, R10, 1 ;  /* 0x3ff000000802742b */ /* 0x001fd0000000010a */
[----:B------:R-:W-:-:S08]  /*01f0*/  DFMA R12, R2, R2, R2 ;  /* 0x00000002020c722b */ /* 0x000fd00000000002 */
[----:B------:R-:W-:-:S08]  /*0200*/  DFMA R12, R10, R12, R10 ;  /* 0x0000000c0a0c722b */ /* 0x000fd0000000000a */
[----:B------:R-:W-:-:S08]  /*0210*/  DFMA R14, -R8, R12, 1 ;  /* 0x3ff00000080e742b */ /* 0x000fd0000000010c */
[----:B------:R-:W-:Y:S01]  /*0220*/  DFMA R14, R12, R14, R12 ;  /* 0x0000000e0c0e722b */ /* 0x000fe2000000000c */
[----:B---3--:R-:W0:Y:S08]  /*0230*/  F2F.F64.F32 R6, R17 ;  /* 0x0000001100067310 */ /* 0x008e300000201800 */
[----:B----4-:R-:W1:Y:S01]  /*0240*/  F2F.F64.F32 R2, R16 ;  /* 0x0000001000027310 */ /* 0x010e620000201800 */
[----:B0-----:R-:W-:-:S07]  /*0250*/  DADD R6, R6, R6 ;  /* 0x0000000006067229 */ /* 0x001fce0000000006 */
[----:B-----5:R-:W0:Y:S01]  /*0260*/  F2F.F64.F32 R10, R18 ;  /* 0x00000012000a7310 */ /* 0x020e220000201800 */
[----:B-1----:R-:W-:-:S08]  /*0270*/  DADD R2, R2, -R6 ;  /* 0x0000000002027229 */ /* 0x002fd00000000806 */
[----:B0-----:R-:W-:-:S08]  /*0280*/  DADD R10, R2, R10 ;  /* 0x00000000020a7229 */ /* 0x001fd0000000000a */
[----:B------:R-:W-:Y:S02]  /*0290*/  DMUL R2, R10, R14 ;  /* 0x0000000e0a027228 */ /* 0x000fe40000000000 */
[----:B------:R-:W-:-:S06]  /*02a0*/  FSETP.GEU.AND P1, PT, |R11|, 6.5827683646048100446e-37, PT ;  /* 0x036000000b00780b */ /* 0x000fcc0003f2e200 */
[----:B------:R-:W-:-:S08]  /*02b0*/  DFMA R12, -R8, R2, R10 ;  /* 0x00000002080c722b */ /* 0x000fd0000000010a */
[----:B------:R-:W-:-:S10]  /*02c0*/  DFMA R2, R14, R12, R2 ;  /* 0x0000000c0e02722b */ /* 0x000fd40000000002 */
[----:B------:R-:W-:-:S05]  /*02d0*/  FFMA R12, RZ, R9, R3 ;  /* 0x00000009ff0c7223 */ /* 0x000fca0000000003 */
[----:B------:R-:W-:-:S13]  /*02e0*/  FSETP.GT.AND P0, PT, |R12|, 1.469367938527859385e-39, PT ;  /* 0x001000000c00780b */ /* 0x000fda0003f04200 */
[----:B------:R-:W-:Y:S05]  /*02f0*/  @P0 BRA P1, `(.L_x_17) ;  /* 0x0000000000080947 */ /* 0x000fea0000800000 */
[----:B------:R-:W-:-:S07]  /*0300*/  MOV R18, 0x320 ;  /* 0x0000032000127802 */ /* 0x000fce0000000f00 */
[----:B------:R-:W-:Y:S05]  /*0310*/  CALL.REL.NOINC `($__internal_1_$__cuda_sm20_div_rn_f64_full) ;  /* 0x0000000000e47944 */ /* 0x000fea0003c00000 */
.L_x_17:
[----:B------:R-:W-:Y:S05]  /*0320*/  BSYNC.RECONVERGENT B0 ;  /* 0x0000000000007941 */ /* 0x000fea0003800200 */
.L_x_16:
[----:B------:R-:W0:Y:S01]  /*0330*/  LDC R9, c[0x0][0x39c] ;  /* 0x0000e700ff097b82 */ /* 0x000e220000000800 */
[----:B------:R-:W1:Y:S07]  /*0340*/  LDCU UR6, c[0x0][0x3a4] ;  /* 0x00007480ff0677ac */ /* 0x000e6e0008000800 */
[----:B------:R-:W2:Y:S01]  /*0350*/  LDC.64 R12, c[0x0][0x388] ;  /* 0x0000e200ff0c7b82 */ /* 0x000ea20000000a00 */
[----:B0-----:R-:W-:-:S04]  /*0360*/  IMAD.WIDE R4, R9, 0x4, R4 ;  /* 0x0000000409047825 */ /* 0x001fc800078e0204 */
[----:B------:R-:W-:Y:S01]  /*0370*/  IMAD.IADD R9, R0, 0x1, -R9 ;  /* 0x0000000100097824 */ /* 0x000fe200078e0a09 */
[----:B------:R0:W3:Y:S03]  /*0380*/  LDG.E R20, desc[UR4][R4.64] ;  /* 0x0000000404147981 */ /* 0x0000e6000c1e1900 */
[----:B--2---:R-:W-:-:S05]  /*0390*/  IMAD.WIDE R12, R9, 0x4, R12 ;  /* 0x00000004090c7825 */ /* 0x004fca00078e020c */
[----:B------:R-:W2:Y:S01]  /*03a0*/  LDG.E R21, desc[UR4][R12.64] ;  /* 0x000000040c157981 */ /* 0x000ea2000c1e1900 */
[----:B-1----:R-:W1:Y:S01]  /*03b0*/  F2F.F64.F32 R8, UR6 ;  /* 0x0000000600087d10 */ /* 0x002e620008201800 */
[----:B------:R-:W-:Y:S01]  /*03c0*/  IMAD.MOV.U32 R16, RZ, RZ, 0x1 ;  /* 0x00000001ff107424 */ /* 0x000fe200078e00ff */
[----:B------:R-:W-:Y:S06]  /*03d0*/  BSSY.RECONVERGENT B0, `(.L_x_18) ;  /* 0x0000018000007945 */ /* 0x000fec0003800200 */
[----:B-1----:R-:W1:Y:S02]  /*03e0*/  MUFU.RCP64H R17, R9 ;  /* 0x0000000900117308 */ /* 0x002e640000001800 */
[----:B-1----:R-:W-:-:S08]  /*03f0*/  DFMA R14, -R8, R16, 1 ;  /* 0x3ff00000080e742b */ /* 0x002fd00000000110 */
[----:B------:R-:W-:-:S08]  /*0400*/  DFMA R18, R14, R14, R14 ;  /* 0x0000000e0e12722b */ /* 0x000fd0000000000e */
[----:B------:R-:W-:Y:S02]  /*0410*/  DFMA R18, R16, R18, R16 ;  /* 0x000000121012722b */ /* 0x000fe40000000010 */
[----:B------:R-:W-:-:S06]  /*0420*/  DADD R16, RZ, R2 ;  /* 0x00000000ff107229 */ /* 0x000fcc0000000002 */
[----:B0-----:R-:W-:-:S04]  /*0430*/  DFMA R4, -R8, R18, 1 ;  /* 0x3ff000000804742b */ /* 0x001fc80000000112 */
[----:B------:R-:W-:Y:S04]  /*0440*/  F2I.F64.TRUNC R16, R16 ;  /* 0x0000001000107311 */ /* 0x000fe8000030d100 */
[----:B------:R-:W-:-:S04]  /*0450*/  DFMA R4, R18, R4, R18 ;  /* 0x000000041204722b */ /* 0x000fc80000000012 */
[----:B---3--:R-:W0:Y:S08]  /*0460*/  F2F.F64.F32 R10, R20 ;  /* 0x00000014000a7310 */ /* 0x008e300000201800 */
[----:B--2---:R-:W1:Y:S01]  /*0470*/  F2F.F64.F32 R14, R21 ;  /* 0x00000015000e7310 */ /* 0x004e620000201800 */
[----:B0-----:R-:W-:-:S08]  /*0480*/  DADD R10, -R6, R10 ;  /* 0x00000000060a7229 */ /* 0x001fd0000000010a */
[----:B-1----:R-:W-:-:S08]  /*0490*/  DADD R10, R10, R14 ;  /* 0x000000000a0a7229 */ /* 0x002fd0000000000e */
        /* <DEDUP_REMOVED lines=9> */
[----:B------:R-:W-:Y:S02]  /*0530*/  IMAD.MOV.U32 R4, RZ, RZ, R2 ;  /* 0x000000ffff047224 */ /* 0x000fe400078e0002 */
[----:B------:R-:W-:-:S07]  /*0540*/  IMAD.MOV.U32 R5, RZ, RZ, R3 ;  /* 0x000000ffff057224 */ /* 0x000fce00078e0003 */
.L_x_19:
[----:B------:R-:W-:Y:S05]  /*0550*/  BSYNC.RECONVERGENT B0 ;  /* 0x0000000000007941 */ /* 0x000fea0003800200 */
.L_x_18:
[----:B------:R-:W0:Y:S08]  /*0560*/  LDC.64 R8, c[0x0][0x390] ;  /* 0x0000e400ff087b82 */ /* 0x000e300000000a00 */
[----:B------:R-:W1:Y:S01]  /*0570*/  LDC.64 R2, c[0x0][0x380] ;  /* 0x0000e000ff027b82 */ /* 0x000e620000000a00 */
[----:B------:R-:W2:Y:S01]  /*0580*/  I2F.F64 R16, R16 ;  /* 0x0000001000107312 */ /* 0x000ea20000201c00 */
[----:B------:R-:W3:Y:S01]  /*0590*/  LDCU UR6, c[0x0][0x3a8] ;  /* 0x00007500ff0677ac */ /* 0x000ee20008000800 */
[----:B0-----:R-:W-:-:S06]  /*05a0*/  IMAD.WIDE R8, R0, 0x4, R8 ;  /* 0x0000000400087825 */ /* 0x001fcc00078e0208 */
[----:B------:R-:W3:Y:S01]  /*05b0*/  LDG.E R8, desc[UR4][R8.64] ;  /* 0x0000000408087981 */ /* 0x000ee2000c1e1900 */
[----:B-1----:R-:W-:-:S05]  /*05c0*/  IMAD.WIDE R2, R0, 0x4, R2 ;  /* 0x0000000400027825 */ /* 0x002fca00078e0202 */
[----:B------:R-:W4:Y:S01]  /*05d0*/  LDG.E R12, desc[UR4][R2.64] ;  /* 0x00000004020c7981 */ /* 0x000f22000c1e1900 */
[----:B--2---:R-:W-:-:S10]  /*05e0*/  DADD R4, R16, R4 ;  /* 0x0000000010047229 */ /* 0x004fd40000000004 */
[----:B------:R-:W0:Y:S02]  /*05f0*/  F2I.F64.TRUNC R4, R4 ;  /* 0x0000000400047311 */ /* 0x000e24000030d100 */
[----:B0-----:R-:W-:Y:S01]  /*0600*/  I2FP.F32.S32 R11, R4 ;  /* 0x00000004000b7245 */ /* 0x001fe20000201400 */
[----:B---3--:R-:W-:-:S04]  /*0610*/  FMUL R0, R8, UR6 ;  /* 0x0000000608007c20 */ /* 0x008fc80008400000 */
[----:B------:R-:W-:Y:S01]  /*0620*/  FMUL R0, R0, R11 ;  /* 0x0000000b00007220 */ /* 0x000fe20000400000 */
[----:B----4-:R-:W0:Y:S08]  /*0630*/  F2F.F64.F32 R8, R12 ;  /* 0x0000000c00087310 */ /* 0x010e300000201800 */
[----:B------:R-:W1:Y:S01]  /*0640*/  F2I.TRUNC.NTZ R0, R0 ;  /* 0x0000000000007305 */ /* 0x000e62000020f100 */
[----:B0-----:R-:W-:-:S07]  /*0650*/  DADD R8, R6, -R8 ;  /* 0x0000000006087229 */ /* 0x001fce0000000808 */
[----:B-1----:R-:W0:Y:S02]  /*0660*/  I2F.F64 R10, R0 ;  /* 0x00000000000a7312 */ /* 0x002e240000201c00 */
[----:B0-----:R-:W-:-:S10]  /*0670*/  DADD R8, R8, R10 ;  /* 0x0000000008087229 */ /* 0x001fd4000000000a */
[----:B------:R-:W0:Y:S02]  /*0680*/  F2F.F32.F64 R9, R8 ;  /* 0x0000000800097310 */ /* 0x000e240000301000 */
[----:B0-----:R-:W-:Y:S01]  /*0690*/  STG.E desc[UR4][R2.64], R9 ;  /* 0x0000000902007986 */ /* 0x001fe2000c101904 */
[----:B------:R-:W-:Y:S05]  /*06a0*/  EXIT ;  /* 0x000000000000794d */ /* 0x000fea0003800000 */
        .weak           $__internal_1_$__cuda_sm20_div_rn_f64_full
        .type           $__internal_1_$__cuda_sm20_div_rn_f64_full,@function
        .size           $__internal_1_$__cuda_sm20_div_rn_f64_full,(.L_x_88 - $__internal_1_$__cuda_sm20_div_rn_f64_full)
$__internal_1_$__cuda_sm20_div_rn_f64_full:
[C---:B------:R-:W-:Y:S01]  /*06b0*/  FSETP.GEU.AND P0, PT, |R9|.reuse, 1.469367938527859385e-39, PT ;  /* 0x001000000900780b */ /* 0x040fe20003f0e200 */
[----:B------:R-:W-:Y:S01]  /*06c0*/  IMAD.MOV.U32 R20, RZ, RZ, 0x1 ;  /* 0x00000001ff147424 */ /* 0x000fe200078e00ff */
[----:B------:R-:W-:Y:S01]  /*06d0*/  LOP3.LUT R2, R9, 0x800fffff, RZ, 0xc0, !PT ;  /* 0x800fffff09027812 */ /* 0x000fe200078ec0ff */
[----:B------:R-:W-:Y:S01]  /*06e0*/  BSSY.RECONVERGENT B1, `(.L_x_20) ;  /* 0x0000054000017945 */ /* 0x000fe20003800200 */
[C---:B------:R-:W-:Y:S02]  /*06f0*/  FSETP.GEU.AND P2, PT, |R11|.reuse, 1.469367938527859385e-39, PT ;  /* 0x001000000b00780b */ /* 0x040fe40003f4e200 */
[----:B------:R-:W-:Y:S01]  /*0700*/  LOP3.LUT R3, R2, 0x3ff00000, RZ, 0xfc, !PT ;  /* 0x3ff0000002037812 */ /* 0x000fe200078efcff */
[----:B------:R-:W-:Y:S01]  /*0710*/  IMAD.MOV.U32 R2, RZ, RZ, R8 ;  /* 0x000000ffff027224 */ /* 0x000fe200078e0008 */
[----:B------:R-:W-:Y:S02]  /*0720*/  LOP3.LUT R15, R11, 0x7ff00000, RZ, 0xc0, !PT ;  /* 0x7ff000000b0f7812 */ /* 0x000fe400078ec0ff */
[----:B------:R-:W-:-:S03]  /*0730*/  LOP3.LUT R26, R9, 0x7ff00000, RZ, 0xc0, !PT ;  /* 0x7ff00000091a7812 */ /* 0x000fc600078ec0ff */
[----:B------:R-:W-:Y:S01]  /*0740*/  @!P0 DMUL R2, R8, 8.98846567431157953865e+307 ;  /* 0x7fe0000008028828 */ /* 0x000fe20000000000 */
[----:B------:R-:W-:-:S03]  /*0750*/  ISETP.GE.U32.AND P1, PT, R15, R26, PT ;  /* 0x0000001a0f00720c */ /* 0x000fc60003f26070 */
[----:B------:R-:W-:Y:S01]  /*0760*/  @!P2 LOP3.LUT R14, R9, 0x7ff00000, RZ, 0xc0, !PT ;  /* 0x7ff00000090ea812 */ /* 0x000fe200078ec0ff */
[----:B------:R-:W-:Y:S01]  /*0770*/  @!P2 IMAD.MOV.U32 R24, RZ, RZ, RZ ;  /* 0x000000ffff18a224 */ /* 0x000fe200078e00ff */
[----:B------:R-:W0:Y:S02]  /*0780*/  MUFU.RCP64H R21, R3 ;  /* 0x0000000300157308 */ /* 0x000e240000001800 */
[----:B------:R-:W-:Y:S01]  /*0790*/  @!P2 ISETP.GE.U32.AND P3, PT, R15, R14, PT ;  /* 0x0000000e0f00a20c */ /* 0x000fe20003f66070 */
[----:B------:R-:W-:Y:S01]  /*07a0*/  IMAD.MOV.U32 R14, RZ, RZ, 0x1ca00000 ;  /* 0x1ca00000ff0e7424 */ /* 0x000fe200078e00ff */
[----:B------:R-:W-:-:S04]  /*07b0*/  @!P0 LOP3.LUT R26, R3, 0x7ff00000, RZ, 0xc0, !PT ;  /* 0x7ff00000031a8812 */ /* 0x000fc800078ec0ff */
[----:B------:R-:W-:-:S04]  /*07c0*/  @!P2 SEL R17, R14, 0x63400000, !P3 ;  /* 0x634000000e11a807 */ /* 0x000fc80005800000 */
[----:B------:R-:W-:-:S04]  /*07d0*/  @!P2 LOP3.LUT R17, R17, 0x80000000, R11, 0xf8, !PT ;  /* 0x800000001111a812 */ /* 0x000fc800078ef80b */
[----:B------:R-:W-:Y:S01]  /*07e0*/  @!P2 LOP3.LUT R25, R17, 0x100000, RZ, 0xfc, !PT ;  /* 0x001000001119a812 */ /* 0x000fe200078efcff */
[----:B0-----:R-:W-:Y:S01]  /*07f0*/  DFMA R12, R20, -R2, 1 ;  /* 0x3ff00000140c742b */ /* 0x001fe20000000802 */
[----:B------:R-:W-:-:S07]  /*0800*/  IMAD.MOV.U32 R17, RZ, RZ, R15 ;  /* 0x000000ffff117224 */ /* 0x000fce00078e000f */
[----:B------:R-:W-:-:S08]  /*0810*/  DFMA R12, R12, R12, R12 ;  /* 0x0000000c0c0c722b */ /* 0x000fd0000000000c */
[----:B------:R-:W-:Y:S01]  /*0820*/  DFMA R20, R20, R12, R20 ;  /* 0x0000000c1414722b */ /* 0x000fe20000000014 */
[----:B------:R-:W-:Y:S01]  /*0830*/  SEL R13, R14, 0x63400000, !P1 ;  /* 0x634000000e0d7807 */ /* 0x000fe20004800000 */
[----:B------:R-:W-:-:S03]  /*0840*/  IMAD.MOV.U32 R12, RZ, RZ, R10 ;  /* 0x000000ffff0c7224 */ /* 0x000fc600078e000a */
[----:B------:R-:W-:-:S03]  /*0850*/  LOP3.LUT R13, R13, 0x800fffff, R11, 0xf8, !PT ;  /* 0x800fffff0d0d7812 */ /* 0x000fc600078ef80b */
[----:B------:R-:W-:-:S03]  /*0860*/  DFMA R22, R20, -R2, 1 ;  /* 0x3ff000001416742b */ /* 0x000fc60000000802 */
[----:B------:R-:W-:-:S05]  /*0870*/  @!P2 DFMA R12, R12, 2, -R24 ;  /* 0x400000000c0ca82b */ /* 0x000fca0000000818 */
[----:B------:R-:W-:-:S05]  /*0880*/  DFMA R22, R20, R22, R20 ;  /* 0x000000161416722b */ /* 0x000fca0000000014 */
[----:B------:R-:W-:-:S03]  /*0890*/  @!P2 LOP3.LUT R17, R13, 0x7ff00000, RZ, 0xc0, !PT ;  /* 0x7ff000000d11a812 */ /* 0x000fc600078ec0ff */
[----:B------:R-:W-:Y:S02]  /*08a0*/  DMUL R20, R22, R12 ;  /* 0x0000000c16147228 */ /* 0x000fe40000000000 */
[----:B------:R-:W-:-:S05]  /*08b0*/  VIADD R19, R17, 0xffffffff ;  /* 0xffffffff11137836 */ /* 0x000fca0000000000 */
[----:B------:R-:W-:Y:S01]  /*08c0*/  ISETP.GT.U32.AND P0, PT, R19, 0x7feffffe, PT ;  /* 0x7feffffe1300780c */ /* 0x000fe20003f04070 */
[----:B------:R-:W-:Y:S01]  /*08d0*/  VIADD R19, R26, 0xffffffff ;  /* 0xffffffff1a137836 */ /* 0x000fe20000000000 */
[----:B------:R-:W-:-:S04]  /*08e0*/  DFMA R24, R20, -R2, R12 ;  /* 0x800000021418722b */ /* 0x000fc8000000000c */
[----:B------:R-:W-:-:S04]  /*08f0*/  ISETP.GT.U32.OR P0, PT, R19, 0x7feffffe, P0 ;  /* 0x7feffffe1300780c */ /* 0x000fc80000704470 */
[----:B------:R-:W-:-:S09]  /*0900*/  DFMA R24, R22, R24, R20 ;  /* 0x000000181618722b */ /* 0x000fd20000000014 */
[----:B------:R-:W-:Y:S05]  /*0910*/  @P0 BRA `(.L_x_21) ;  /* 0x00000000006c0947 */ /* 0x000fea0003800000 */
[----:B------:R-:W-:-:S04]  /*0920*/  LOP3.LUT R20, R9, 0x7ff00000, RZ, 0xc0, !PT ;  /* 0x7ff0000009147812 */ /* 0x000fc800078ec0ff */
[CC--:B------:R-:W-:Y:S02]  /*0930*/  VIADDMNMX R10, R15.reuse, -R20.reuse, 0xb9600000, !PT ;  /* 0xb96000000f0a7446 */ /* 0x0c0fe40007800914 */
[----:B------:R-:W-:Y:S01]  /*0940*/  ISETP.GE.U32.AND P0, PT, R15, R20, PT ;  /* 0x000000140f00720c */ /* 0x000fe20003f06070 */
[----:B------:R-:W-:Y:S01]  /*0950*/  IMAD.MOV.U32 R20, RZ, RZ, RZ ;  /* 0x000000ffff147224 */ /* 0x000fe200078e00ff */
[----:B------:R-:W-:Y:S02]  /*0960*/  VIMNMX R10, PT, PT, R10, 0x46a00000, PT ;  /* 0x46a000000a0a7848 */ /* 0x000fe40003fe0100 */
[----:B------:R-:W-:-:S05]  /*0970*/  SEL R11, R14, 0x63400000, !P0 ;  /* 0x634000000e0b7807 */ /* 0x000fca0004000000 */
[----:B------:R-:W-:-:S04]  /*0980*/  IMAD.IADD R10, R10, 0x1, -R11 ;  /* 0x000000010a0a7824 */ /* 0x000fc800078e0a0b */
[----:B------:R-:W-:-:S06]  /*0990*/  VIADD R21, R10, 0x7fe00000 ;  /* 0x7fe000000a157836 */ /* 0x000fcc0000000000 */
[----:B------:R-:W-:-:S10]  /*09a0*/  DMUL R14, R24, R20 ;  /* 0x00000014180e7228 */ /* 0x000fd40000000000 */
[----:B------:R-:W-:-:S13]  /*09b0*/  FSETP.GTU.AND P0, PT, |R15|, 1.469367938527859385e-39, PT ;  /* 0x001000000f00780b */ /* 0x000fda0003f0c200 */
[----:B------:R-:W-:Y:S05]  /*09c0*/  @P0 BRA `(.L_x_22) ;  /* 0x0000000000940947 */ /* 0x000fea0003800000 */
[----:B------:R-:W-:Y:S01]  /*09d0*/  DFMA R2, R24, -R2, R12 ;  /* 0x800000021802722b */ /* 0x000fe2000000000c */
[----:B------:R-:W-:-:S09]  /*09e0*/  IMAD.MOV.U32 R20, RZ, RZ, RZ ;  /* 0x000000ffff147224 */ /* 0x000fd200078e00ff */
[C---:B------:R-:W-:Y:S02]  /*09f0*/  FSETP.NEU.AND P0, PT, R3.reuse, RZ, PT ;  /* 0x000000ff0300720b */ /* 0x040fe40003f0d000 */
[----:B------:R-:W-:-:S04]  /*0a00*/  LOP3.LUT R9, R3, 0x80000000, R9, 0x48, !PT ;  /* 0x8000000003097812 */ /* 0x000fc800078e4809 */
[----:B------:R-:W-:-:S07]  /*0a10*/  LOP3.LUT R21, R9, R21, RZ, 0xfc, !PT ;  /* 0x0000001509157212 */ /* 0x000fce00078efcff */
[----:B------:R-:W-:Y:S05]  /*0a20*/  @!P0 BRA `(.L_x_22) ;  /* 0x00000000007c8947 */ /* 0x000fea0003800000 */
[----:B------:R-:W-:Y:S01]  /*0a30*/  IMAD.MOV R3, RZ, RZ, -R10 ;  /* 0x000000ffff037224 */ /* 0x000fe200078e0a0a */
[----:B------:R-:W-:Y:S01]  /*0a40*/  DMUL.RP R20, R24, R20 ;  /* 0x0000001418147228 */ /* 0x000fe20000008000 */
[----:B------:R-:W-:-:S06]  /*0a50*/  IMAD.MOV.U32 R2, RZ, RZ, RZ ;  /* 0x000000ffff027224 */ /* 0x000fcc00078e00ff */
[----:B------:R-:W-:-:S03]  /*0a60*/  DFMA R2, R14, -R2, R24 ;  /* 0x800000020e02722b */ /* 0x000fc60000000018 */
[----:B------:R-:W-:-:S03]  /*0a70*/  LOP3.LUT R9, R21, R9, RZ, 0x3c, !PT ;  /* 0x0000000915097212 */ /* 0x000fc600078e3cff */
[----:B------:R-:W-:-:S04]  /*0a80*/  IADD3 R2, PT, PT, -R10, -0x43300000, RZ ;  /* 0xbcd000000a027810 */ /* 0x000fc80007ffe1ff */
[----:B------:R-:W-:-:S04]  /*0a90*/  FSETP.NEU.AND P0, PT, |R3|, R2, PT ;  /* 0x000000020300720b */ /* 0x000fc80003f0d200 */
[----:B------:R-:W-:Y:S02]  /*0aa0*/  FSEL R14, R20, R14, !P0 ;  /* 0x0000000e140e7208 */ /* 0x000fe40004000000 */
[----:B------:R-:W-:Y:S01]  /*0ab0*/  FSEL R15, R9, R15, !P0 ;  /* 0x0000000f090f7208 */ /* 0x000fe20004000000 */
[----:B------:R-:W-:Y:S06]  /*0ac0*/  BRA `(.L_x_22) ;  /* 0x0000000000547947 */ /* 0x000fec0003800000 */
.L_x_21:
[----:B------:R-:W-:-:S14]  /*0ad0*/  DSETP.NAN.AND P0, PT, R10, R10, PT ;  /* 0x0000000a0a00722a */ /* 0x000fdc0003f08000 */
[----:B------:R-:W-:Y:S05]  /*0ae0*/  @P0 BRA `(.L_x_23) ;  /* 0x0000000000440947 */ /* 0x000fea0003800000 */
[----:B------:R-:W-:-:S14]  /*0af0*/  DSETP.NAN.AND P0, PT, R8, R8, PT ;  /* 0x000000080800722a */ /* 0x000fdc0003f08000 */
[----:B------:R-:W-:Y:S05]  /*0b00*/  @P0 BRA `(.L_x_24) ;  /* 0x0000000000300947 */ /* 0x000fea0003800000 */
[----:B------:R-:W-:Y:S01]  /*0b10*/  ISETP.NE.AND P0, PT, R17, R26, PT ;  /* 0x0000001a1100720c */ /* 0x000fe20003f05270 */
[----:B------:R-:W-:Y:S02]  /*0b20*/  IMAD.MOV.U32 R14, RZ, RZ, 0x0 ;  /* 0x00000000ff0e7424 */ /* 0x000fe400078e00ff */
[----:B------:R-:W-:-:S10]  /*0b30*/  IMAD.MOV.U32 R15, RZ, RZ, -0x80000 ;  /* 0xfff80000ff0f7424 */ /* 0x000fd400078e00ff */
[----:B------:R-:W-:Y:S05]  /*0b40*/  @!P0 BRA `(.L_x_22) ;  /* 0x0000000000348947 */ /* 0x000fea0003800000 */
[----:B------:R-:W-:Y:S02]  /*0b50*/  ISETP.NE.AND P0, PT, R17, 0x7ff00000, PT ;  /* 0x7ff000001100780c */ /* 0x000fe40003f05270 */
[----:B------:R-:W-:Y:S02]  /*0b60*/  LOP3.LUT R15, R11, 0x80000000, R9, 0x48, !PT ;  /* 0x800000000b0f7812 */ /* 0x000fe400078e4809 */
[----:B------:R-:W-:-:S13]  /*0b70*/  ISETP.EQ.OR P0, PT, R26, RZ, !P0 ;  /* 0x000000ff1a00720c */ /* 0x000fda0004702670 */
[----:B------:R-:W-:Y:S01]  /*0b80*/  @P0 LOP3.LUT R2, R15, 0x7ff00000, RZ, 0xfc, !PT ;  /* 0x7ff000000f020812 */ /* 0x000fe200078efcff */
[----:B------:R-:W-:Y:S02]  /*0b90*/  @!P0 IMAD.MOV.U32 R14, RZ, RZ, RZ ;  /* 0x000000ffff0e8224 */ /* 0x000fe400078e00ff */
[----:B------:R-:W-:Y:S02]  /*0ba0*/  @P0 IMAD.MOV.U32 R14, RZ, RZ, RZ ;  /* 0x000000ffff0e0224 */ /* 0x000fe400078e00ff */
[----:B------:R-:W-:Y:S01]  /*0bb0*/  @P0 IMAD.MOV.U32 R15, RZ, RZ, R2 ;  /* 0x000000ffff0f0224 */ /* 0x000fe200078e0002 */
[----:B------:R-:W-:Y:S06]  /*0bc0*/  BRA `(.L_x_22) ;  /* 0x0000000000147947 */ /* 0x000fec0003800000 */
.L_x_24:
[----:B------:R-:W-:Y:S01]  /*0bd0*/  LOP3.LUT R15, R9, 0x80000, RZ, 0xfc, !PT ;  /* 0x00080000090f7812 */ /* 0x000fe200078efcff */
[----:B------:R-:W-:Y:S01]  /*0be0*/  IMAD.MOV.U32 R14, RZ, RZ, R8 ;  /* 0x000000ffff0e7224 */ /* 0x000fe200078e0008 */
[----:B------:R-:W-:Y:S06]  /*0bf0*/  BRA `(.L_x_22) ;  /* 0x0000000000087947 */ /* 0x000fec0003800000 */
.L_x_23:
[----:B------:R-:W-:Y:S01]  /*0c00*/  LOP3.LUT R15, R11, 0x80000, RZ, 0xfc, !PT ;  /* 0x000800000b0f7812 */ /* 0x000fe200078efcff */
[----:B------:R-:W-:-:S07]  /*0c10*/  IMAD.MOV.U32 R14, RZ, RZ, R10 ;  /* 0x000000ffff0e7224 */ /* 0x000fce00078e000a */
.L_x_22:
[----:B------:R-:W-:Y:S05]  /*0c20*/  BSYNC.RECONVERGENT B1 ;  /* 0x0000000000017941 */ /* 0x000fea0003800200 */
.L_x_20:
[----:B------:R-:W-:Y:S02]  /*0c30*/  IMAD.MOV.U32 R19, RZ, RZ, 0x0 ;  /* 0x00000000ff137424 */ /* 0x000fe400078e00ff */
[----:B------:R-:W-:Y:S02]  /*0c40*/  IMAD.MOV.U32 R2, RZ, RZ, R14 ;  /* 0x000000ffff027224 */ /* 0x000fe400078e000e */
[----:B------:R-:W-:Y:S01]  /*0c50*/  IMAD.MOV.U32 R3, RZ, RZ, R15 ;  /* 0x000000ffff037224 */ /* 0x000fe200078e000f */
[----:B------:R-:W-:Y:S06]  /*0c60*/  RET.REL.NODEC R18 `(_Z14kernelIso2d_v1PfS_S_iifff) ;  /* 0xfffffff012e47950 */ /* 0x000fec0003c3ffff */
.L_x_25:
        /* <DEDUP_REMOVED lines=9> */
.L_x_88:


//--------------------- .text._Z14kernelIso2d_v3PfPKfS1_iifffi --------------------------
	.section	.text._Z14kernelIso2d_v3PfPKfS1_iifffi,"ax",@progbits
	.align	128
        .global         _Z14kernelIso2d_v3PfPKfS1_iifffi
        .type           _Z14kernelIso2d_v3PfPKfS1_iifffi,@function
        .size           _Z14kernelIso2d_v3PfPKfS1_iifffi,(.L_x_89 - _Z14kernelIso2d_v3PfPKfS1_iifffi)
        .other          _Z14kernelIso2d_v3PfPKfS1_iifffi,@"STO_CUDA_ENTRY STV_DEFAULT"
_Z14kernelIso2d_v3PfPKfS1_iifffi:
.text._Z14kernelIso2d_v3PfPKfS1_iifffi:
[----:B------:R-:W-:Y:S01]  /*0000*/  LDC R1, c[0x0][0x37c] ;  /* 0x0000df00ff017b82 */ /* 0x000fe20000000800 */
[----:B------:R-:W0:Y:S07]  /*0010*/  S2R R13, SR_TID.Y ;  /* 0x00000000000d7919 */ /* 0x000e2e0000002200 */
[----:B------:R-:W1:Y:S01]  /*0020*/  LDC R11, c[0x0][0x360] ;  /* 0x0000d800ff0b7b82 */ /* 0x000e620000000800 */
[----:B------:R-:W2:Y:S01]  /*0030*/  LDCU.64 UR6, c[0x0][0x358] ;  /* 0x00006b00ff0677ac */ /* 0x000ea20008000a00 */
[----:B------:R-:W3:Y:S06]  /*0040*/  S2R R0, SR_TID.X ;  /* 0x0000000000007919 */ /* 0x000eec0000002100 */
[----:B------:R-:W0:Y:S08]  /*0050*/  S2UR UR5, SR_CTAID.Y ;  /* 0x00000000000579c3 */ /* 0x000e300000002600 */
[----:B------:R-:W0:Y:S08]  /*0060*/  LDC R16, c[0x0][0x364] ;  /* 0x0000d900ff107b82 */ /* 0x000e300000000800 */
[----:B------:R-:W4:Y:S08]  /*0070*/  S2UR UR4, SR_CTAID.X ;  /* 0x00000000000479c3 */ /* 0x000f300000002500 */
[----:B------:R-:W2:Y:S01]  /*0080*/  LDC.64 R6, c[0x0][0x398] ;  /* 0x0000e600ff067b82 */ /* 0x000ea20000000a00 */
[----:B---3--:R-:W-:-:S07]  /*0090*/  VIADD R3, R0, 0x2 ;  /* 0x0000000200037836 */ /* 0x008fce0000000000 */
[----:B------:R-:W3:Y:S01]  /*00a0*/  LDC.64 R8, c[0x0][0x388] ;  /* 0x0000e200ff087b82 */ /* 0x000ee20000000a00 */
[----:B0-----:R-:W-:Y:S01]  /*00b0*/  IMAD R16, R16, UR5, R13 ;  /* 0x0000000510107c24 */ /* 0x001fe2000f8e020d */
[----:B-1----:R-:W-:Y:S01]  /*00c0*/  ISETP.GE.U32.AND P1, PT, R3, R11, PT ;  /* 0x0000000b0300720c */ /* 0x002fe20003f26070 */
[----:B----4-:R-:W-:Y:S02]  /*00d0*/  IMAD R10, R11, UR4, R0 ;  /* 0x000000040b0a7c24 */ /* 0x010fe4000f8e0200 */
[-C--:B--2---:R-:W-:Y:S02]  /*00e0*/  IMAD R18, R16, R7.reuse, R7 ;  /* 0x0000000710127224 */ /* 0x084fe400078e0207 */
[C---:B------:R-:W-:Y:S02]  /*00f0*/  VIADD R13, R10.reuse, 0x1 ;  /* 0x000000010a0d7836 */ /* 0x040fe40000000000 */
[C---:B------:R-:W-:Y:S01]  /*0100*/  VIADD R12, R10.reuse, 0x2 ;  /* 0x000000020a0c7836 */ /* 0x040fe20000000000 */
[----:B------:R-:W-:Y:S01]  /*0110*/  IADD3 R15, PT, PT, R10, R18, RZ ;  /* 0x000000120a0f7210 */ /* 0x000fe20007ffe0ff */
[----:B------:R-:W-:Y:S01]  /*0120*/  VIADD R16, R16, 0x1 ;  /* 0x0000000110107836 */ /* 0x000fe20000000000 */
[----:B------:R-:W0:Y:S02]  /*0130*/  S2UR UR5, SR_CgaCtaId ;  /* 0x00000000000579c3 */ /* 0x000e240000008800 */
[----:B------:R-:W-:Y:S01]  /*0140*/  ISETP.GE.OR P1, PT, R12, R7, !P1 ;  /* 0x000000070c00720c */ /* 0x000fe20004f26670 */
[----:B---3--:R-:W-:-:S04]  /*0150*/  IMAD.WIDE R14, R15, 0x4, R8 ;  /* 0x000000040f0e7825 */ /* 0x008fc800078e0208 */
[----:B------:R-:W-:Y:S01]  /*0160*/  VIADD R8, R7, 0xfffffffe ;  /* 0xfffffffe07087836 */ /* 0x000fe20000000000 */
[----:B------:R-:W-:Y:S01]  /*0170*/  IADD3 R9, PT, PT, R6, -0x2, RZ ;  /* 0xfffffffe06097810 */ /* 0x000fe20007ffe0ff */
[----:B------:R-:W2:Y:S01]  /*0180*/  LDG.E.CONSTANT R3, desc[UR6][R14.64] ;  /* 0x000000060e037981 */ /* 0x000ea2000c1e9900 */
[----:B------:R-:W1:Y:S02]  /*0190*/  LDC.64 R10, c[0x0][0x388] ;  /* 0x0000e200ff0a7b82 */ /* 0x000e640000000a00 */
[----:B------:R-:W-:-:S03]  /*01a0*/  ISETP.GE.AND P0, PT, R13, R8, PT ;  /* 0x000000080d00720c */ /* 0x000fc60003f06270 */
[----:B------:R3:W4:Y:S01]  /*01b0*/  @!P1 LDG.E.CONSTANT R12, desc[UR6][R14.64+0x8] ;  /* 0x000008060e0c9981 */ /* 0x000722000c1e9900 */
[----:B------:R-:W-:Y:S01]  /*01c0*/  ISETP.GE.OR P0, PT, R16, R9, P0 ;  /* 0x000000091000720c */ /* 0x000fe20000706670 */
[----:B------:R-:W-:Y:S01]  /*01d0*/  IMAD.IADD R6, R13, 0x1, R18 ;  /* 0x000000010d067824 */ /* 0x000fe200078e0212 */
[----:B------:R-:W0:Y:S11]  /*01e0*/  LDC.64 R8, c[0x0][0x380] ;  /* 0x0000e000ff087b82 */ /* 0x000e360000000a00 */
[----:B------:R-:W1:Y:S01]  /*01f0*/  @!P0 LDC.64 R16, c[0x0][0x390] ;  /* 0x0000e400ff108b82 */ /* 0x000e620000000a00 */
[C---:B---3--:R-:W-:Y:S01]  /*0200*/  @!P0 IADD3 R15, PT, PT, R6.reuse, -R7, RZ ;  /* 0x80000007060f8210 */ /* 0x048fe20007ffe0ff */
[----:B------:R-:W-:-:S02]  /*0210*/  @!P0 IMAD.IADD R13, R6, 0x1, R7 ;  /* 0x00000001060d8824 */ /* 0x000fc400078e0207 */
[----:B-1----:R-:W-:-:S05]  /*0220*/  @!P0 IMAD.WIDE R16, R6, 0x4, R16 ;  /* 0x0000000406108825 */ /* 0x002fca00078e0210 */
[----:B------:R1:W5:Y:S01]  /*0230*/  @!P0 LDG.E.CONSTANT R7, desc[UR6][R16.64] ;  /* 0x0000000610078981 */ /* 0x000362000c1e9900 */
[----:B------:R-:W-:Y:S01]  /*0240*/  UMOV UR4, 0x400 ;  /* 0x0000040000047882 */ /* 0x000fe20000000000 */
[----:B------:R-:W-:Y:S01]  /*0250*/  @!P0 IMAD.WIDE R14, R15, 0x4, R10 ;  /* 0x000000040f0e8825 */ /* 0x000fe200078e020a */
[----:B0-----:R-:W-:-:S03]  /*0260*/  ULEA UR4, UR5, UR4, 0x18 ;  /* 0x0000000405047291 */ /* 0x001fc6000f8ec0ff */
[----:B------:R-:W-:Y:S01]  /*0270*/  @!P0 IMAD.WIDE R10, R13, 0x4, R10 ;  /* 0x000000040d0a8825 */ /* 0x000fe200078e020a */
[----:B------:R1:W5:Y:S02]  /*0280*/  @!P0 LDG.E R4, desc[UR6][R14.64] ;  /* 0x000000060e048981 */ /* 0x000364000c1e1900 */
[----:B------:R-:W-:Y:S01]  /*0290*/  LEA R13, R0, UR4, 0x2 ;  /* 0x00000004000d7c11 */ /* 0x000fe2000f8e10ff */
[----:B------:R-:W-:Y:S01]  /*02a0*/  @!P0 IMAD.WIDE R8, R6, 0x4, R8 ;  /* 0x0000000406088825 */ /* 0x000fe200078e0208 */
[----:B------:R1:W5:Y:S04]  /*02b0*/  @!P0 LDG.E R5, desc[UR6][R10.64] ;  /* 0x000000060a058981 */ /* 0x000368000c1e1900 */
[----:B------:R1:W5:Y:S04]  /*02c0*/  @!P0 LDG.E R2, desc[UR6][R8.64] ;  /* 0x0000000608028981 */ /* 0x000368000c1e1900 */
[----:B--2---:R1:W-:Y:S04]  /*02d0*/  STS [R13], R3 ;  /* 0x000000030d007388 */ /* 0x0043e80000000800 */
[----:B----4-:R1:W-:Y:S01]  /*02e0*/  @!P1 STS [R13+0x8], R12 ;  /* 0x0000080c0d009388 */ /* 0x0103e20000000800 */
[----:B------:R-:W-:Y:S06]  /*02f0*/  BAR.SYNC.DEFER_BLOCKING 0x0 ;  /* 0x0000000000007b1d */ /* 0x000fec0000010000 */
[----:B------:R-:W-:Y:S05]  /*0300*/  @P0 EXIT ;  /* 0x000000000000094d */ /* 0x000fea0003800000 */
[----:B-1----:R-:W0:Y:S01]  /*0310*/  LDS R9, [R13+0x4] ;  /* 0x000004000d097984 */ /* 0x002e220000000800 */
[----:B------:R-:W1:Y:S01]  /*0320*/  LDC R15, c[0x0][0x3a0] ;  /* 0x0000e800ff0f7b82 */ /* 0x000e620000000800 */
[----:B------:R-:W-:Y:S02]  /*0330*/  BSSY.RECONVERGENT B0, `(.L_x_26) ;  /* 0x0000015000007945 */ /* 0x000fe40003800200 */
[----:B------:R-:W2:Y:S04]  /*0340*/  LDS R0, [R13] ;  /* 0x000000000d007984 */ /* 0x000ea80000000800 */
[----:B------:R-:W3:Y:S01]  /*0350*/  LDS R3, [R13+0x8] ;  /* 0x000008000d037984 */ /* 0x000ee20000000800 */
[----:B------:R-:W4:Y:S01]  /*0360*/  @!P0 LDC R10, c[0x0][0x3a8] ;  /* 0x0000ea00ff0a8b82 */ /* 0x000f220000000800 */
[----:B-1----:R-:W1:Y:S01]  /*0370*/  MUFU.RCP R8, R15 ;  /* 0x0000000f00087308 */ /* 0x002e620000001000 */
[----:B----45:R-:W-:Y:S01]  /*0380*/  @!P0 FMUL R7, R7, R10 ;  /* 0x0000000a07078220 */ /* 0x030fe20000400000 */
[----:B0-----:R-:W-:Y:S01]  /*0390*/  FADD R9, R9, R9 ;  /* 0x0000000909097221 */ /* 0x001fe20000000000 */
[----:B-1----:R-:W-:-:S03]  /*03a0*/  FFMA R11, R8, -R15, 1 ;  /* 0x3f800000080b7423 */ /* 0x002fc6000000080f */
[----:B--2---:R-:W-:Y:S01]  /*03b0*/  FADD R0, -R9, R0 ;  /* 0x0000000009007221 */ /* 0x004fe20000000100 */
[----:B------:R-:W-:-:S03]  /*03c0*/  FFMA R11, R8, R11, R8 ;  /* 0x0000000b080b7223 */ /* 0x000fc60000000008 */
[----:B---3--:R-:W-:-:S04]  /*03d0*/  FADD R0, R0, R3 ;  /* 0x0000000300007221 */ /* 0x008fc80000000000 */
[----:B------:R-:W0:Y:S01]  /*03e0*/  FCHK P1, R0, R15 ;  /* 0x0000000f00007302 */ /* 0x000e220000020000 */
[----:B------:R-:W-:-:S04]  /*03f0*/  FFMA R3, R0, R11, RZ ;  /* 0x0000000b00037223 */ /* 0x000fc800000000ff */
[----:B------:R-:W-:-:S04]  /*0400*/  FFMA R8, R3, -R15, R0 ;  /* 0x8000000f03087223 */ /* 0x000fc80000000000 */
[----:B------:R-:W-:Y:S01]  /*0410*/  FFMA R3, R11, R8, R3 ;  /* 0x000000080b037223 */ /* 0x000fe20000000003 */
[----:B0-----:R-:W-:Y:S06]  /*0420*/  @!P1 BRA `(.L_x_27) ;  /* 0x0000000000149947 */ /* 0x001fec0003800000 */
[----:B------:R-:W0:Y:S01]  /*0430*/  LDCU UR4, c[0x0][0x3a0] ;  /* 0x00007400ff0477ac */ /* 0x000e220008000800 */
[----:B------:R-:W-:Y:S01]  /*0440*/  MOV R8, 0x470 ;  /* 0x0000047000087802 */ /* 0x000fe20000000f00 */
[----:B0-----:R-:W-:-:S07]  /*0450*/  IMAD.U32 R3, RZ, RZ, UR4 ;  /* 0x00000004ff037e24 */ /* 0x001fce000f8e00ff */
[----:B------:R-:W-:Y:S05]  /*0460*/  CALL.REL.NOINC `($__internal_2_$__cuda_sm3x_div_rn_noftz_f32_slowpath) ;  /* 0x0000000000707944 */ /* 0x000fea0003c00000 */
[----:B------:R-:W-:-:S07]  /*0470*/  MOV R3, R0 ;  /* 0x0000000000037202 */ /* 0x000fce0000000f00 */
.L_x_27:
[----:B------:R-:W-:Y:S05]  /*0480*/  BSYNC.RECONVERGENT B0 ;  /* 0x0000000000007941 */ /* 0x000fea0003800200 */
.L_x_26:
[----:B------:R-:W0:Y:S01]  /*0490*/  LDC R13, c[0x0][0x3a4] ;  /* 0x0000e900ff0d7b82 */ /* 0x000e220000000800 */
[----:B------:R-:W-:Y:S01]  /*04a0*/  FADD R0, R4, -R9 ;  /* 0x8000000904007221 */ /* 0x000fe20000000000 */
[----:B------:R-:W-:Y:S01]  /*04b0*/  BSSY.RECONVERGENT B0, `(.L_x_28) ;  /* 0x0000010000007945 */ /* 0x000fe20003800200 */
[----:B------:R-:W-:Y:S02]  /*04c0*/  FADD R4, RZ, R3 ;  /* 0x00000003ff047221 */ /* 0x000fe40000000000 */
[----:B------:R-:W-:Y:S01]  /*04d0*/  FADD R0, R5, R0 ;  /* 0x0000000005007221 */ /* 0x000fe20000000000 */
        /* <DEDUP_REMOVED lines=9> */
[----:B------:R-:W-:Y:S01]  /*0570*/  MOV R8, 0x5a0 ;  /* 0x000005a000087802 */ /* 0x000fe20000000f00 */
[----:B0-----:R-:W-:-:S07]  /*0580*/  IMAD.U32 R3, RZ, RZ, UR4 ;  /* 0x00000004ff037e24 */ /* 0x001fce000f8e00ff */
[----:B------:R-:W-:Y:S05]  /*0590*/  CALL.REL.NOINC `($__internal_2_$__cuda_sm3x_div_rn_noftz_f32_slowpath) ;  /* 0x0000000000247944 */ /* 0x000fea0003c00000 */
[----:B------:R-:W-:-:S07]  /*05a0*/  IMAD.MOV.U32 R5, RZ, RZ, R0 ;  /* 0x000000ffff057224 */ /* 0x000fce00078e0000 */
.L_x_29:
[----:B------:R-:W-:Y:S05]  /*05b0*/  BSYNC.RECONVERGENT B0 ;  /* 0x0000000000007941 */ /* 0x000fea0003800200 */
.L_x_28:
[----:B------:R-:W0:Y:S01]  /*05c0*/  LDC.64 R10, c[0x0][0x380] ;  /* 0x0000e000ff0a7b82 */ /* 0x000e220000000a00 */
[----:B------:R-:W-:Y:S01]  /*05d0*/  FADD R4, R4, R5 ;  /* 0x0000000504047221 */ /* 0x000fe20000000000 */
[----:B------:R-:W-:-:S04]  /*05e0*/  FADD R2, -R2, R9 ;  /* 0x0000000902027221 */ /* 0x000fc80000000100 */
[----:B------:R-:W-:Y:S01]  /*05f0*/  FFMA R7, R7, R4, R2 ;  /* 0x0000000407077223 */ /* 0x000fe20000000002 */
[----:B0-----:R-:W-:-:S05]  /*0600*/  IMAD.WIDE R10, R6, 0x4, R10 ;  /* 0x00000004060a7825 */ /* 0x001fca00078e020a */
[----:B------:R-:W-:Y:S01]  /*0610*/  STG.E desc[UR6][R10.64], R7 ;  /* 0x000000070a007986 */ /* 0x000fe2000c101906 */
[----:B------:R-:W-:Y:S05]  /*0620*/  EXIT ;  /* 0x000000000000794d */ /* 0x000fea0003800000 */
        .weak           $__internal_2_$__cuda_sm3x_div_rn_noftz_f32_slowpath
        .type           $__internal_2_$__cuda_sm3x_div_rn_noftz_f32_slowpath,@function
        .size           $__internal_2_$__cuda_sm3x_div_rn_noftz_f32_slowpath,(.L_x_89 - $__internal_2_$__cuda_sm3x_div_rn_noftz_f32_slowpath)
$__internal_2_$__cuda_sm3x_div_rn_noftz_f32_slowpath:
        /* <DEDUP_REMOVED lines=34> */
.L_x_31:
[----:B------:R-:W-:Y:S01]  /*0850*/  LEA R12, R11, 0xc0800000, 0x17 ;  /* 0xc08000000b0c7811 */ /* 0x000fe200078eb8ff */
[----:B------:R-:W-:Y:S03]  /*0860*/  BSSY.RECONVERGENT B2, `(.L_x_36) ;  /* 0x0000036000027945 */ /* 0x000fe60003800200 */
[----:B------:R-:W-:Y:S01]  /*0870*/  IADD3 R12, PT, PT, -R12, R3, RZ ;  /* 0x000000030c0c7210 */ /* 0x000fe20007ffe1ff */
[----:B------:R-:W-:-:S03]  /*0880*/  VIADD R3, R14, 0xffffff81 ;  /* 0xffffff810e037836 */ /* 0x000fc60000000000 */
[----:B------:R-:W0:Y:S01]  /*0890*/  MUFU.RCP R13, R12 ;  /* 0x0000000c000d7308 */ /* 0x000e220000001000 */
[----:B------:R-:W-:Y:S01]  /*08a0*/  FADD.FTZ R15, -R12, -RZ ;  /* 0x800000ff0c0f7221 */ /* 0x000fe20000010100 */
[C---:B------:R-:W-:Y:S01]  /*08b0*/  IMAD R0, R3.reuse, -0x800000, R0 ;  /* 0xff80000003007824 */ /* 0x040fe200078e0200 */
[----:B------:R-:W-:-:S05]  /*08c0*/  IADD3 R11, PT, PT, R3, 0x7f, -R11 ;  /* 0x0000007f030b7810 */ /* 0x000fca0007ffe80b */
[----:B------:R-:W-:Y:S02]  /*08d0*/  IMAD.IADD R11, R11, 0x1, R10 ;  /* 0x000000010b0b7824 */ /* 0x000fe400078e020a */
[----:B0-----:R-:W-:-:S04]  /*08e0*/  FFMA R14, R13, R15, 1 ;  /* 0x3f8000000d0e7423 */ /* 0x001fc8000000000f */
        /* <DEDUP_REMOVED lines=20> */
[C---:B------:R-:W-:Y:S02]  /*0a30*/  VIADD R12, R15.reuse, 0x20 ;  /* 0x000000200f0c7836 */ /* 0x040fe40000000000 */
[CCC-:B------:R-:W-:Y:S01]  /*0a40*/  FFMA.RM R10, R16.reuse, R14.reuse, R13.reuse ;  /* 0x0000000e100a7223 */ /* 0x1c0fe2000000400d */
[----:B------:R-:W-:Y:S02]  /*0a50*/  ISETP.NE.AND P2, PT, R15, RZ, PT ;  /* 0x000000ff0f00720c */ /* 0x000fe40003f45270 */
[----:B------:R-:W-:Y:S01]  /*0a60*/  LOP3.LUT R11, R3, 0x7fffff, RZ, 0xc0, !PT ;  /* 0x007fffff030b7812 */ /* 0x000fe200078ec0ff */
[----:B------:R-:W-:Y:S01]  /*0a70*/  FFMA.RP R3, R16, R14, R13 ;  /* 0x0000000e10037223 */ /* 0x000fe2000000800d */
[----:B------:R-:W-:Y:S02]  /*0a80*/  ISETP.NE.AND P1, PT, R15, RZ, PT ;  /* 0x000000ff0f00720c */ /* 0x000fe40003f25270 */
[----:B------:R-:W-:-:S02]  /*0a90*/  LOP3.LUT R11, R11, 0x800000, RZ, 0xfc, !PT ;  /* 0x008000000b0b7812 */ /* 0x000fc400078efcff */
[----:B------:R-:W-:Y:S02]  /*0aa0*/  IADD3 R13, PT, PT, -R15, RZ, RZ ;  /* 0x000000ff0f0d7210 */ /* 0x000fe40007ffe1ff */
[----:B------:R-:W-:Y:S02]  /*0ab0*/  SHF.L.U32 R12, R11, R12, RZ ;  /* 0x0000000c0b0c7219 */ /* 0x000fe400000006ff */
[----:B------:R-:W-:Y:S02]  /*0ac0*/  FSETP.NEU.FTZ.AND P0, PT, R3, R10, PT ;  /* 0x0000000a0300720b */ /* 0x000fe40003f1d000 */
[----:B------:R-:W-:Y:S02]  /*0ad0*/  SEL R10, R13, RZ, P2 ;  /* 0x000000ff0d0a7207 */ /* 0x000fe40001000000 */
[----:B------:R-:W-:Y:S02]  /*0ae0*/  ISETP.NE.AND P1, PT, R12, RZ, P1 ;  /* 0x000000ff0c00720c */ /* 0x000fe40000f25270 */
[----:B------:R-:W-:-:S02]  /*0af0*/  SHF.R.U32.HI R10, RZ, R10, R11 ;  /* 0x0000000aff0a7219 */ /* 0x000fc4000001160b */
[----:B------:R-:W-:Y:S02]  /*0b00*/  PLOP3.LUT P0, PT, P0, P1, PT, 0xf8, 0x8f ;  /* 0x00000000008f781c */ /* 0x000fe40000703f70 */
[----:B------:R-:W-:Y:S02]  /*0b10*/  SHF.R.U32.HI R12, RZ, 0x1, R10 ;  /* 0x00000001ff0c7819 */ /* 0x000fe4000001160a */
[----:B------:R-:W-:-:S04]  /*0b20*/  SEL R3, RZ, 0x1, !P0 ;  /* 0x00000001ff037807 */ /* 0x000fc80004000000 */
[----:B------:R-:W-:-:S04]  /*0b30*/  LOP3.LUT R3, R3, 0x1, R12, 0xf8, !PT ;  /* 0x0000000103037812 */ /* 0x000fc800078ef80c */
[----:B------:R-:W-:-:S05]  /*0b40*/  LOP3.LUT R3, R3, R10, RZ, 0xc0, !PT ;  /* 0x0000000a03037212 */ /* 0x000fca00078ec0ff */
[----:B------:R-:W-:-:S05]  /*0b50*/  IMAD.IADD R3, R12, 0x1, R3 ;  /* 0x000000010c037824 */ /* 0x000fca00078e0203 */
[----:B------:R-:W-:Y:S01]  /*0b60*/  LOP3.LUT R0, R3, R0, RZ, 0xfc, !PT ;  /* 0x0000000003007212 */ /* 0x000fe200078efcff */
[----:B------:R-:W-:Y:S06]  /*0b70*/  BRA `(.L_x_39) ;  /* 0x0000000000107947 */ /* 0x000fec0003800000 */
.L_x_38:
[----:B------:R-:W-:-:S04]  /*0b80*/  LOP3.LUT R0, R0, 0x80000000, RZ, 0xc0, !PT ;  /* 0x8000000000007812 */ /* 0x000fc800078ec0ff */
[----:B------:R-:W-:Y:S01]  /*0b90*/  LOP3.LUT R0, R0, 0x7f800000, RZ, 0xfc, !PT ;  /* 0x7f80000000007812 */ /* 0x000fe200078efcff */
[----:B------:R-:W-:Y:S06]  /*0ba0*/  BRA `(.L_x_39) ;  /* 0x0000000000047947 */ /* 0x000fec0003800000 */
.L_x_37:
[----:B------:R-:W-:-:S07]  /*0bb0*/  LEA R0, R11, R0, 0x17 ;  /* 0x000000000b007211 */ /* 0x000fce00078eb8ff */
.L_x_39:
[----:B------:R-:W-:Y:S05]  /*0bc0*/  BSYNC.RECONVERGENT B2 ;  /* 0x0000000000027941 */ /* 0x000fea0003800200 */
.L_x_36:
[----:B------:R-:W-:Y:S05]  /*0bd0*/  BRA `(.L_x_40) ;  /* 0x0000000000207947 */ /* 0x000fea0003800000 */
.L_x_35:
[----:B------:R-:W-:-:S04]  /*0be0*/  LOP3.LUT R0, R3, 0x80000000, R0, 0x48, !PT ;  /* 0x8000000003007812 */ /* 0x000fc800078e4800 */
[----:B------:R-:W-:Y:S01]  /*0bf0*/  LOP3.LUT R0, R0, 0x7f800000, RZ, 0xfc, !PT ;  /* 0x7f80000000007812 */ /* 0x000fe200078efcff */
[----:B------:R-:W-:Y:S06]  /*0c00*/  BRA `(.L_x_40) ;  /* 0x0000000000147947 */ /* 0x000fec0003800000 */
.L_x_34:
[----:B------:R-:W-:Y:S01]  /*0c10*/  LOP3.LUT R0, R3, 0x80000000, R0, 0x48, !PT ;  /* 0x8000000003007812 */ /* 0x000fe200078e4800 */
[----:B------:R-:W-:Y:S06]  /*0c20*/  BRA `(.L_x_40) ;  /* 0x00000000000c7947 */ /* 0x000fec0003800000 */
.L_x_33:
[----:B------:R-:W0:Y:S01]  /*0c30*/  MUFU.RSQ R0, -QNAN ;  /* 0xffc0000000007908 */ /* 0x000e220000001400 */
[----:B------:R-:W-:Y:S05]  /*0c40*/  BRA `(.L_x_40) ;  /* 0x0000000000047947 */ /* 0x000fea0003800000 */
.L_x_32:
[----:B------:R-:W-:-:S07]  /*0c50*/  FADD.FTZ R0, R0, R3 ;  /* 0x0000000300007221 */ /* 0x000fce0000010000 */
.L_x_40:
[----:B------:R-:W-:Y:S05]  /*0c60*/  BSYNC.RECONVERGENT B1 ;  /* 0x0000000000017941 */ /* 0x000fea0003800200 */
.L_x_30:
[----:B------:R-:W-:Y:S02]  /*0c70*/  HFMA2 R11, -RZ, RZ, 0, 0 ;  /* 0x00000000ff0b7431 */ /* 0x000fe400000001ff */
[----:B------:R-:W-:-:S04]  /*0c80*/  IMAD.MOV.U32 R10, RZ, RZ, R8 ;  /* 0x000000ffff0a7224 */ /* 0x000fc800078e0008 */
[----:B0-----:R-:W-:Y:S05]  /*0c90*/  RET.REL.NODEC R10 `(_Z14kernelIso2d_v3PfPKfS1_iifffi) ;  /* 0xfffffff00ad87950 */ /* 0x001fea0003c3ffff */
.L_x_41:
        /* <DEDUP_REMOVED lines=14> */
.L_x_89:


//--------------------- .text._Z14kernelIso2d_v4PfPKfS1_iifffi --------------------------
	.section	.text._Z14kernelIso2d_v4PfPKfS1_iifffi,"ax",@progbits
	.align	128
        .global         _Z14kernelIso2d_v4PfPKfS1_iifffi
        .type           _Z14kernelIso2d_v4PfPKfS1_iifffi,@function
        .size           _Z14kernelIso2d_v4PfPKfS1_iifffi,(.L_x_90 - _Z14kernelIso2d_v4PfPKfS1_iifffi)
        .other          _Z14kernelIso2d_v4PfPKfS1_iifffi,@"STO_CUDA_ENTRY STV_DEFAULT"
_Z14kernelIso2d_v4PfPKfS1_iifffi:
.text._Z14kernelIso2d_v4PfPKfS1_iifffi:
[----:B------:R-:W-:Y:S01]  /*0000*/  LDC R1, c[0x0][0x37c] ;  /* 0x0000df00ff017b82 */ /* 0x000fe20000000800 */
[----:B------:R-:W0:Y:S07]  /*0010*/  S2R R0, SR_TID.X ;  /* 0x0000000000007919 */ /* 0x000e2e0000002100 */
[----:B------:R-:W1:Y:S01]  /*0020*/  S2UR UR6, SR_CTAID.X ;  /* 0x00000000000679c3 */ /* 0x000e620000002500 */
[----:B------:R-:W2:Y:S01]  /*0030*/  LDCU.64 UR8, c[0x0][0x358] ;  /* 0x00006b00ff0877ac */ /* 0x000ea20008000a00 */
[----:B------:R-:W3:Y:S06]  /*0040*/  S2R R13, SR_TID.Y ;  /* 0x00000000000d7919 */ /* 0x000eec0000002200 */
[----:B------:R-:W1:Y:S08]  /*0050*/  LDC R11, c[0x0][0x360] ;  /* 0x0000d800ff0b7b82 */ /* 0x000e700000000800 */
[----:B------:R-:W3:Y:S08]  /*0060*/  S2UR UR4, SR_CTAID.Y ;  /* 0x00000000000479c3 */ /* 0x000ef00000002600 */
[----:B------:R-:W3:Y:S01]  /*0070*/  LDC R16, c[0x0][0x364] ;  /* 0x0000d900ff107b82 */ /* 0x000ee20000000800 */
[----:B0-----:R-:W-:-:S07]  /*0080*/  VIADD R3, R0, 0x2 ;  /* 0x0000000200037836 */ /* 0x001fce0000000000 */
[----:B------:R-:W0:Y:S01]  /*0090*/  LDC.64 R6, c[0x0][0x398] ;  /* 0x0000e600ff067b82 */ /* 0x000e220000000a00 */
[----:B-1----:R-:W-:Y:S01]  /*00a0*/  IMAD R10, R11, UR6, R0 ;  /* 0x000000060b0a7c24 */ /* 0x002fe2000f8e0200 */
[----:B------:R-:W-:-:S03]  /*00b0*/  ISETP.GE.U32.AND P1, PT, R3, R11, PT ;  /* 0x0000000b0300720c */ /* 0x000fc60003f26070 */
[----:B------:R-:W-:-:S03]  /*00c0*/  VIADD R12, R10, 0x2 ;  /* 0x000000020a0c7836 */ /* 0x000fc60000000000 */
[----:B------:R-:W1:Y:S01]  /*00d0*/  LDC.64 R8, c[0x0][0x388] ;  /* 0x0000e200ff087b82 */ /* 0x000e620000000a00 */
[----:B---3--:R-:W-:-:S04]  /*00e0*/  IMAD R16, R16, UR4, R13 ;  /* 0x0000000410107c24 */ /* 0x008fc8000f8e020d */
[-C--:B0-----:R-:W-:Y:S01]  /*00f0*/  IMAD R18, R16, R7.reuse, R7 ;  /* 0x0000000710127224 */ /* 0x081fe200078e0207 */
[----:B------:R-:W-:-:S03]  /*0100*/  ISETP.GE.OR P1, PT, R12, R7, !P1 ;  /* 0x000000070c00720c */ /* 0x000fc60004f26670 */
[----:B------:R-:W-:-:S04]  /*0110*/  IMAD.IADD R15, R10, 0x1, R18 ;  /* 0x000000010a0f7824 */ /* 0x000fc800078e0212 */
[----:B-1----:R-:W-:-:S05]  /*0120*/  IMAD.WIDE R14, R15, 0x4, R8 ;  /* 0x000000040f0e7825 */ /* 0x002fca00078e0208 */
[----:B--2---:R-:W2:Y:S04]  /*0130*/  LDG.E.CONSTANT R3, desc[UR8][R14.64] ;  /* 0x000000080e037981 */ /* 0x004ea8000c1e9900 */
[----:B------:R0:W3:Y:S01]  /*0140*/  @!P1 LDG.E.CONSTANT R12, desc[UR8][R14.64+0x8] ;  /* 0x000008080e0c9981 */ /* 0x0000e2000c1e9900 */
[----:B------:R-:W-:Y:S01]  /*0150*/  VIADD R13, R10, 0x1 ;  /* 0x000000010a0d7836 */ /* 0x000fe20000000000 */
[----:B------:R-:W-:Y:S01]  /*0160*/  IADD3 R8, PT, PT, R7, -0x2, RZ ;  /* 0xfffffffe07087810 */ /* 0x000fe20007ffe0ff */
[----:B------:R-:W-:Y:S01]  /*0170*/  VIADD R9, R6, 0xfffffffe ;  /* 0xfffffffe06097836 */ /* 0x000fe20000000000 */
[----:B------:R-:W1:Y:S01]  /*0180*/  S2UR UR5, SR_CgaCtaId ;  /* 0x00000000000579c3 */ /* 0x000e620000008800 */
[----:B------:R-:W-:Y:S01]  /*0190*/  IADD3 R16, PT, PT, R16, 0x1, RZ ;  /* 0x0000000110107810 */ /* 0x000fe20007ffe0ff */
[C---:B------:R-:W-:Y:S01]  /*01a0*/  IMAD.IADD R6, R13.reuse, 0x1, R18 ;  /* 0x000000010d067824 */ /* 0x040fe200078e0212 */
[----:B------:R-:W-:-:S04]  /*01b0*/  ISETP.GE.AND P0, PT, R13, R8, PT ;  /* 0x000000080d00720c */ /* 0x000fc80003f06270 */
[----:B------:R-:W-:Y:S01]  /*01c0*/  ISETP.GE.OR P0, PT, R16, R9, P0 ;  /* 0x000000091000720c */ /* 0x000fe20000706670 */
[----:B------:R-:W4:Y:S08]  /*01d0*/  LDC.64 R10, c[0x0][0x388] ;  /* 0x0000e200ff0a7b82 */ /* 0x000f300000000a00 */
[----:B------:R-:W4:Y:S01]  /*01e0*/  LDC.64 R8, c[0x0][0x380] ;  /* 0x0000e000ff087b82 */ /* 0x000f220000000a00 */
[----:B------:R-:W-:-:S03]  /*01f0*/  UMOV UR4, 0x400 ;  /* 0x0000040000047882 */ /* 0x000fc60000000000 */
[C---:B0-----:R-:W-:Y:S01]  /*0200*/  @!P0 IMAD.IADD R15, R6.reuse, 0x1, -R7 ;  /* 0x00000001060f8824 */ /* 0x041fe200078e0a07 */
[----:B------:R-:W-:Y:S01]  /*0210*/  @!P0 IADD3 R13, PT, PT, R6, R7, RZ ;  /* 0x00000007060d8210 */ /* 0x000fe20007ffe0ff */
[----:B-1----:R-:W-:Y:S02]  /*0220*/  ULEA UR4, UR5, UR4, 0x18 ;  /* 0x0000000405047291 */ /* 0x002fe4000f8ec0ff */
[----:B------:R-:W0:Y:S01]  /*0230*/  @!P0 LDC.64 R16, c[0x0][0x390] ;  /* 0x0000e400ff108b82 */ /* 0x000e220000000a00 */
[----:B----4-:R-:W-:-:S04]  /*0240*/  @!P0 IMAD.WIDE R14, R15, 0x4, R10 ;  /* 0x000000040f0e8825 */ /* 0x010fc800078e020a */
[----:B------:R-:W-:Y:S01]  /*0250*/  @!P0 IMAD.WIDE R10, R13, 0x4, R10 ;  /* 0x000000040d0a8825 */ /* 0x000fe200078e020a */
[----:B------:R-:W-:Y:S01]  /*0260*/  LEA R13, R0, UR4, 0x2 ;  /* 0x00000004000d7c11 */ /* 0x000fe2000f8e10ff */
[----:B------:R-:W5:Y:S02]  /*0270*/  @!P0 LDG.E R4, desc[UR8][R14.64] ;  /* 0x000000080e048981 */ /* 0x000f64000c1e1900 */
[----:B------:R-:W1:Y:S01]  /*0280*/  LDCU UR4, c[0x0][0x3ac] ;  /* 0x00007580ff0477ac */ /* 0x000e620008000800 */
[C---:B------:R-:W-:Y:S01]  /*0290*/  @!P0 IMAD.WIDE R8, R6.reuse, 0x4, R8 ;  /* 0x0000000406088825 */ /* 0x040fe200078e0208 */
[----:B------:R-:W5:Y:S04]  /*02a0*/  @!P0 LDG.E R5, desc[UR8][R10.64] ;  /* 0x000000080a058981 */ /* 0x000f68000c1e1900 */
[----:B------:R-:W5:Y:S01]  /*02b0*/  @!P0 LDG.E R2, desc[UR8][R8.64] ;  /* 0x0000000808028981 */ /* 0x000f62000c1e1900 */
[----:B0-----:R-:W-:-:S05]  /*02c0*/  @!P0 IMAD.WIDE R16, R6, 0x4, R16 ;  /* 0x0000000406108825 */ /* 0x001fca00078e0210 */
[----:B------:R0:W5:Y:S01]  /*02d0*/  @!P0 LDG.E.CONSTANT R7, desc[UR8][R16.64] ;  /* 0x0000000810078981 */ /* 0x000162000c1e9900 */
[----:B-1----:R-:W-:-:S03]  /*02e0*/  UIADD3 UR4, UPT, UPT, UR6, -UR4, URZ ;  /* 0x8000000406047290 */ /* 0x002fc6000fffe0ff */
[----:B--2---:R-:W-:Y:S04]  /*02f0*/  STS [R13], R3 ;  /* 0x000000030d007388 */ /* 0x004fe80000000800 */
[----:B---3--:R-:W-:Y:S01]  /*0300*/  @!P1 STS [R13+0x8], R12 ;  /* 0x0000080c0d009388 */ /* 0x008fe20000000800 */
[----:B------:R-:W-:Y:S01]  /*0310*/  BAR.SYNC.DEFER_BLOCKING 0x0 ;  /* 0x0000000000007b1d */ /* 0x000fe20000010000 */
[----:B------:R-:W-:-:S05]  /*0320*/  ISETP.NE.AND P1, PT, R0, UR4, PT ;  /* 0x0000000400007c0c */ /* 0x000fca000bf25270 */
[----:B0-----:R-:W0:Y:S01]  /*0330*/  LDS R16, [R13+0x4] ;  /* 0x000004000d107984 */ /* 0x001e220000000800 */
[----:B------:R-:W-:-:S04]  /*0340*/  LOP3.LUT P2, R0, R0, 0x1f, RZ, 0xc0, !PT ;  /* 0x0000001f00007812 */ /* 0x000fc8000784c0ff */
[----:B------:R-:W-:Y:S01]  /*0350*/  ISETP.NE.AND P1, PT, R0, 0x1f, P1 ;  /* 0x0000001f0000780c */ /* 0x000fe20000f25270 */
[----:B0-----:R0:W1:-:S12]  /*0360*/  SHFL.DOWN PT, R8, R16, 0x1, 0x1f ;  /* 0x08201f0010087f89 */ /* 0x00105800000e0000 */
[----:B------:R0:W2:Y:S04]  /*0370*/  @!P1 LDS R8, [R13+0x8] ;  /* 0x000008000d089984 */ /* 0x0000a80000000800 */
[----:B------:R0:W3:Y:S01]  /*0380*/  SHFL.UP PT, R0, R16, 0x1, RZ ;  /* 0x0420000010007989 */ /* 0x0000e200000e00ff */
[----:B------:R-:W-:Y:S05]  /*0390*/  @P0 EXIT ;  /* 0x000000000000094d */ /* 0x000fea0003800000 */
[----:B---3--:R-:W3:Y:S01]  /*03a0*/  @!P2 LDS R0, [R13] ;  /* 0x000000000d00a984 */ /* 0x008ee20000000800 */
[----:B------:R-:W4:Y:S01]  /*03b0*/  LDC R15, c[0x0][0x3a0] ;  /* 0x0000e800ff0f7b82 */ /* 0x000f220000000800 */
[----:B------:R-:W-:Y:S01]  /*03c0*/  FADD R9, R16, R16 ;  /* 0x0000001010097221 */ /* 0x000fe20000000000 */
[----:B------:R-:W-:Y:S03]  /*03d0*/  BSSY.RECONVERGENT B0, `(.L_x_42) ;  /* 0x0000012000007945 */ /* 0x000fe60003800200 */
[----:B-12---:R-:W-:-:S03]  /*03e0*/  FADD R3, -R9, R8 ;  /* 0x0000000809037221 */ /* 0x006fc60000000100 */
[----:B------:R-:W1:Y:S01]  /*03f0*/  @!P0 LDC R12, c[0x0][0x3a8] ;  /* 0x0000ea00ff0c8b82 */ /* 0x000e620000000800 */
[----:B----4-:R-:W2:Y:S01]  /*0400*/  MUFU.RCP R10, R15 ;  /* 0x0000000f000a7308 */ /* 0x010ea20000001000 */
[----:B-1---5:R-:W-:Y:S01]  /*0410*/  @!P0 FMUL R7, R7, R12 ;  /* 0x0000000c07078220 */ /* 0x022fe20000400000 */
[----:B---3--:R-:W-:Y:S01]  /*0420*/  FADD R0, R3, R0 ;  /* 0x0000000003007221 */ /* 0x008fe20000000000 */
[----:B--2---:R-:W-:-:S05]  /*0430*/  FFMA R11, R10, -R15, 1 ;  /* 0x3f8000000a0b7423 */ /* 0x004fca000000080f */
[----:B------:R-:W1:Y:S01]  /*0440*/  FCHK P1, R0, R15 ;  /* 0x0000000f00007302 */ /* 0x000e620000020000 */
[----:B------:R-:W-:-:S04]  /*0450*/  FFMA R11, R10, R11, R10 ;  /* 0x0000000b0a0b7223 */ /* 0x000fc8000000000a */
[----:B------:R-:W-:-:S04]  /*0460*/  FFMA R3, R0, R11, RZ ;  /* 0x0000000b00037223 */ /* 0x000fc800000000ff */
[----:B------:R-:W-:-:S04]  /*0470*/  FFMA R8, R3, -R15, R0 ;  /* 0x8000000f03087223 */ /* 0x000fc80000000000 */
[----:B------:R-:W-:Y:S01]  /*0480*/  FFMA R3, R11, R8, R3 ;  /* 0x000000080b037223 */ /* 0x000fe20000000003 */
[----:B-1----:R-:W-:Y:S06]  /*0490*/  @!P1 BRA `(.L_x_43) ;  /* 0x0000000000149947 */ /* 0x002fec0003800000 */
[----:B------:R-:W1:Y:S01]  /*04a0*/  LDCU UR4, c[0x0][0x3a0] ;  /* 0x00007400ff0477ac */ /* 0x000e620008000800 */
[----:B------:R-:W-:Y:S01]  /*04b0*/  MOV R8, 0x4e0 ;  /* 0x000004e000087802 */ /* 0x000fe20000000f00 */
[----:B-1----:R-:W-:-:S07]  /*04c0*/  IMAD.U32 R3, RZ, RZ, UR4 ;  /* 0x00000004ff037e24 */ /* 0x002fce000f8e00ff */
[----:B0-----:R-:W-:Y:S05]  /*04d0*/  CALL.REL.NOINC `($__internal_3_$__cuda_sm3x_div_rn_noftz_f32_slowpath) ;  /* 0x0000000000707944 */ /* 0x001fea0003c00000 */
[----:B------:R-:W-:-:S07]  /*04e0*/  IMAD.MOV.U32 R3, RZ, RZ, R0 ;  /* 0x000000ffff037224 */ /* 0x000fce00078e0000 */
.L_x_43:
[----:B------:R-:W-:Y:S05]  /*04f0*/  BSYNC.RECONVERGENT B0 ;  /* 0x0000000000007941 */ /* 0x000fea0003800200 */
.L_x_42:
[----:B0-----:R-:W0:Y:S01]  /*0500*/  LDC R13, c[0x0][0x3a4] ;  /* 0x0000e900ff0d7b82 */ /* 0x001e220000000800 */
        /* <DEDUP_REMOVED lines=13> */
[----:B------:R-:W-:Y:S02]  /*05e0*/  MOV R8, 0x610 ;  /* 0x0000061000087802 */ /* 0x000fe40000000f00 */
[----:B0-----:R-:W-:-:S07]  /*05f0*/  MOV R3, UR4 ;  /* 0x0000000400037c02 */ /* 0x001fce0008000f00 */
[----:B------:R-:W-:Y:S05]  /*0600*/  CALL.REL.NOINC `($__internal_3_$__cuda_sm3x_div_rn_noftz_f32_slowpath) ;  /* 0x0000000000247944 */ /* 0x000fea0003c00000 */
[----:B------:R-:W-:-:S07]  /*0610*/  IMAD.MOV.U32 R5, RZ, RZ, R0 ;  /* 0x000000ffff057224 */ /* 0x000fce00078e0000 */
.L_x_45:
[----:B------:R-:W-:Y:S05]  /*0620*/  BSYNC.RECONVERGENT B0 ;  /* 0x0000000000007941 */ /* 0x000fea0003800200 */
.L_x_44:
[----:B------:R-:W0:Y:S01]  /*0630*/  LDC.64 R10, c[0x0][0x380] ;  /* 0x0000e000ff0a7b82 */ /* 0x000e220000000a00 */
[----:B------:R-:W-:Y:S01]  /*0640*/  FADD R4, R4, R5 ;  /* 0x0000000504047221 */ /* 0x000fe20000000000 */
[----:B------:R-:W-:-:S04]  /*0650*/  FADD R2, -R2, R9 ;  /* 0x0000000902027221 */ /* 0x000fc80000000100 */
[----:B------:R-:W-:Y:S01]  /*0660*/  FFMA R7, R7, R4, R2 ;  /* 0x0000000407077223 */ /* 0x000fe20000000002 */
[----:B0-----:R-:W-:-:S05]  /*0670*/  IMAD.WIDE R10, R6, 0x4, R10 ;  /* 0x00000004060a7825 */ /* 0x001fca00078e020a */
[----:B------:R-:W-:Y:S01]  /*0680*/  STG.E desc[UR8][R10.64], R7 ;  /* 0x000000070a007986 */ /* 0x000fe2000c101908 */
[----:B------:R-:W-:Y:S05]  /*0690*/  EXIT ;  /* 0x000000000000794d */ /* 0x000fea0003800000 */
        .weak           $__internal_3_$__cuda_sm3x_div_rn_noftz_f32_slowpath
        .type           $__internal_3_$__cuda_sm3x_div_rn_noftz_f32_slowpath,@function
        .size           $__internal_3_$__cuda_sm3x_div_rn_noftz_f32_slowpath,(.L_x_90 - $__internal_3_$__cuda_sm3x_div_rn_noftz_f32_slowpath)
$__internal_3_$__cuda_sm3x_div_rn_noftz_f32_slowpath:
[----:B------:R-:W-:Y:S01]  /*06a0*/  SHF.R.U32.HI R11, RZ, 0x17, R3 ;  /* 0x00000017ff0b7819 */ /* 0x000fe20000011603 */
[----:B------:R-:W-:Y:S01]  /*06b0*/  BSSY.RECONVERGENT B1, `(.L_x_46) ;  /* 0x0000062000017945 */ /* 0x000fe20003800200 */
[----:B------:R-:W-:Y:S02]  /*06c0*/  SHF.R.U32.HI R10, RZ, 0x17, R0 ;  /* 0x00000017ff0a7819 */ /* 0x000fe40000011600 */
[----:B------:R-:W-:Y:S02]  /*06d0*/  LOP3.LUT R11, R11, 0xff, RZ, 0xc0, !PT ;  /* 0x000000ff0b0b7812 */ /* 0x000fe400078ec0ff */
[----:B------:R-:W-:-:S03]  /*06e0*/  LOP3.LUT R14, R10, 0xff, RZ, 0xc0, !PT ;  /* 0x000000ff0a0e7812 */ /* 0x000fc600078ec0ff */
[----:B------:R-:W-:Y:S01]  /*06f0*/  VIADD R13, R11, 0xffffffff ;  /* 0xffffffff0b0d7836 */ /* 0x000fe20000000000 */
[----:B------:R-:W-:-:S04]  /*0700*/  IADD3 R12, PT, PT, R14, -0x1, RZ ;  /* 0xffffffff0e0c7810 */ /* 0x000fc80007ffe0ff */
        /* <DEDUP_REMOVED lines=22> */
[----:B------:R-:W-:Y:S01]  /*0870*/  @P0 IMAD.MOV.U32 R10, RZ, RZ, RZ ;  /* 0x000000ffff0a0224 */ /* 0x000fe200078e00ff */
[----:B------:R-:W-:Y:S01]  /*0880*/  @!P0 MOV R10, 0xffffffc0 ;  /* 0xffffffc0000a8802 */ /* 0x000fe20000000f00 */
[----:B------:R-:W-:Y:S01]  /*0890*/  @!P0 FFMA R0, R0, 1.84467440737095516160e+19, RZ ;  /* 0x5f80000000008823 */ /* 0x000fe200000000ff */
[----:B------:R-:W-:-:S03]  /*08a0*/  @!P1 FFMA R3, R3, 1.84467440737095516160e+19, RZ ;  /* 0x5f80000003039823 */ /* 0x000fc600000000ff */
[----:B------:R-:W-:-:S07]  /*08b0*/  @!P1 VIADD R10, R10, 0x40 ;  /* 0x000000400a0a9836 */ /* 0x000fce0000000000 */
.L_x_47:
[----:B------:R-:W-:Y:S01]  /*08c0*/  LEA R12, R11, 0xc0800000, 0x17 ;  /* 0xc08000000b0c7811 */ /* 0x000fe200078eb8ff */
[----:B------:R-:W-:Y:S04]  /*08d0*/  BSSY.RECONVERGENT B2, `(.L_x_52) ;  /* 0x0000036000027945 */ /* 0x000fe80003800200 */
[----:B------:R-:W-:Y:S01]  /*08e0*/  IMAD.IADD R12, R3, 0x1, -R12 ;  /* 0x00000001030c7824 */ /* 0x000fe200078e0a0c */
[----:B------:R-:W-:-:S03]  /*08f0*/  IADD3 R3, PT, PT, R14, -0x7f, RZ ;  /* 0xffffff810e037810 */ /* 0x000fc60007ffe0ff */
        /* <DEDUP_REMOVED lines=13> */
[----:B------:R-:W-:-:S05]  /*09d0*/  LOP3.LUT R3, R3, 0xff, RZ, 0xc0, !PT ;  /* 0x000000ff03037812 */ /* 0x000fca00078ec0ff */
[----:B------:R-:W-:-:S05]  /*09e0*/  IMAD.IADD R15, R3, 0x1, R11 ;  /* 0x00000001030f7824 */ /* 0x000fca00078e020b */
[----:B------:R-:W-:-:S04]  /*09f0*/  IADD3 R3, PT, PT, R15, -0x1, RZ ;  /* 0xffffffff0f037810 */ /* 0x000fc80007ffe0ff */
        /* <DEDUP_REMOVED lines=15> */
[----:B------:R-:W-:Y:S01]  /*0af0*/  IMAD.MOV R13, RZ, RZ, -R15 ;  /* 0x000000ffff0d7224 */ /* 0x000fe200078e0a0f */
[----:B------:R-:W-:Y:S02]  /*0b00*/  ISETP.NE.AND P1, PT, R15, RZ, PT ;  /* 0x000000ff0f00720c */ /* 0x000fe40003f25270 */
        /* <DEDUP_REMOVED lines=14> */
.L_x_54:
[----:B------:R-:W-:-:S04]  /*0bf0*/  LOP3.LUT R0, R0, 0x80000000, RZ, 0xc0, !PT ;  /* 0x8000000000007812 */ /* 0x000fc800078ec0ff */
[----:B------:R-:W-:Y:S01]  /*0c00*/  LOP3.LUT R0, R0, 0x7f800000, RZ, 0xfc, !PT ;  /* 0x7f80000000007812 */ /* 0x000fe200078efcff */
[----:B------:R-:W-:Y:S06]  /*0c10*/  BRA `(.L_x_55) ;  /* 0x0000000000047947 */ /* 0x000fec0003800000 */
.L_x_53:
[----:B------:R-:W-:-:S07]  /*0c20*/  IMAD R0, R11, 0x800000, R0 ;  /* 0x008000000b007824 */ /* 0x000fce00078e0200 */
.L_x_55:
[----:B------:R-:W-:Y:S05]  /*0c30*/  BSYNC.RECONVERGENT B2 ;  /* 0x0000000000027941 */ /* 0x000fea0003800200 */
.L_x_52:
[----:B------:R-:W-:Y:S05]  /*0c40*/  BRA `(.L_x_56) ;  /* 0x0000000000207947 */ /* 0x000fea0003800000 */
.L_x_51:
[----:B------:R-:W-:-:S04]  /*0c50*/  LOP3.LUT R0, R3, 0x80000000, R0, 0x48, !PT ;  /* 0x8000000003007812 */ /* 0x000fc800078e4800 */
[----:B------:R-:W-:Y:S01]  /*0c60*/  LOP3.LUT R0, R0, 0x7f800000, RZ, 0xfc, !PT ;  /* 0x7f80000000007812 */ /* 0x000fe200078efcff */
[----:B------:R-:W-:Y:S06]  /*0c70*/  BRA `(.L_x_56) ;  /* 0x0000000000147947 */ /* 0x000fec0003800000 */
.L_x_50:
[----:B------:R-:W-:Y:S01]  /*0c80*/  LOP3.LUT R0, R3, 0x80000000, R0, 0x48, !PT ;  /* 0x8000000003007812 */ /* 0x000fe200078e4800 */
[----:B------:R-:W-:Y:S06]  /*0c90*/  BRA `(.L_x_56) ;  /* 0x00000000000c7947 */ /* 0x000fec0003800000 */
.L_x_49:
[----:B------:R-:W0:Y:S01]  /*0ca0*/  MUFU.RSQ R0, -QNAN ;  /* 0xffc0000000007908 */ /* 0x000e220000001400 */
[----:B------:R-:W-:Y:S05]  /*0cb0*/  BRA `(.L_x_56) ;  /* 0x0000000000047947 */ /* 0x000fea0003800000 */
.L_x_48:
[----:B------:R-:W-:-:S07]  /*0cc0*/  FADD.FTZ R0, R0, R3 ;  /* 0x0000000300007221 */ /* 0x000fce0000010000 */
.L_x_56:
[----:B------:R-:W-:Y:S05]  /*0cd0*/  BSYNC.RECONVERGENT B1 ;  /* 0x0000000000017941 */ /* 0x000fea0003800200 */
.L_x_46:
[----:B------:R-:W-:Y:S02]  /*0ce0*/  HFMA2 R11, -RZ, RZ, 0, 0 ;  /* 0x00000000ff0b7431 */ /* 0x000fe400000001ff */
[----:B------:R-:W-:-:S04]  /*0cf0*/  IMAD.MOV.U32 R10, RZ, RZ, R8 ;  /* 0x000000ffff0a7224 */ /* 0x000fc800078e0008 */
[----:B0-----:R-:W-:Y:S05]  /*0d00*/  RET.REL.NODEC R10 `(_Z14kernelIso2d_v4PfPKfS1_iifffi) ;  /* 0xfffffff00abc7950 */ /* 0x001fea0003c3ffff */
.L_x_57:
        /* <DEDUP_REMOVED lines=15> */
.L_x_90:


//--------------------- .text._Z21kernelIso2d_v2_falidoPfS_S_iifff --------------------------
	.section	.text._Z21kernelIso2d_v2_falidoPfS_S_iifff,"ax",@progbits
	.align	128
        .global         _Z21kernelIso2d_v2_falidoPfS_S_iifff
        .type           _Z21kernelIso2d_v2_falidoPfS_S_iifff,@function
        .size           _Z21kernelIso2d_v2_falidoPfS_S_iifff,(.L_x_91 - _Z21kernelIso2d_v2_falidoPfS_S_iifff)
        .other          _Z21kernelIso2d_v2_falidoPfS_S_iifff,@"STO_CUDA_ENTRY STV_DEFAULT"
_Z21kernelIso2d_v2_falidoPfS_S_iifff:
.text._Z21kernelIso2d_v2_falidoPfS_S_iifff:
[----:B------:R-:W-:Y:S01]  /*0000*/  LDC R1, c[0x0][0x37c] ;  /* 0x0000df00ff017b82 */ /* 0x000fe20000000800 */
[----:B------:R-:W0:Y:S07]  /*0010*/  S2R R6, SR_TID.X ;  /* 0x0000000000067919 */ /* 0x000e2e0000002100 */
[----:B------:R-:W0:Y:S01]  /*0020*/  LDC R0, c[0x0][0x360] ;  /* 0x0000d800ff007b82 */ /* 0x000e220000000800 */
[----:B------:R-:W1:Y:S01]  /*0030*/  LDCU.64 UR4, c[0x0][0x398] ;  /* 0x00007300ff0477ac */ /* 0x000e620008000a00 */
[----:B------:R-:W2:Y:S01]  /*0040*/  S2R R2, SR_TID.Y ;  /* 0x0000000000027919 */ /* 0x000ea20000002200 */
[----:B------:R-:W3:Y:S05]  /*0050*/  LDCU.64 UR8, c[0x0][0x358] ;  /* 0x00006b00ff0877ac */ /* 0x000eea0008000a00 */
[----:B------:R-:W0:Y:S08]  /*0060*/  S2UR UR6, SR_CTAID.X ;  /* 0x00000000000679c3 */ /* 0x000e300000002500 */
[----:B------:R-:W2:Y:S08]  /*0070*/  S2UR UR7, SR_CTAID.Y ;  /* 0x00000000000779c3 */ /* 0x000eb00000002600 */
[----:B------:R-:W2:Y:S08]  /*0080*/  LDC R3, c[0x0][0x364] ;  /* 0x0000d900ff037b82 */ /* 0x000eb00000000800 */
[----:B------:R-:W4:Y:S01]  /*0090*/  LDC.64 R14, c[0x0][0x388] ;  /* 0x0000e200ff0e7b82 */ /* 0x000f220000000a00 */
[----:B0-----:R-:W-:-:S02]  /*00a0*/  IMAD R0, R0, UR6, R6 ;  /* 0x0000000600007c24 */ /* 0x001fc4000f8e0206 */
[----:B--2---:R-:W-:-:S04]  /*00b0*/  IMAD R5, R3, UR7, R2 ;  /* 0x0000000703057c24 */ /* 0x004fc8000f8e0202 */
[----:B-1----:R-:W-:-:S04]  /*00c0*/  IMAD R4, R5, UR5, R0 ;  /* 0x0000000505047c24 */ /* 0x002fc8000f8e0200 */
[----:B----4-:R-:W-:-:S05]  /*00d0*/  IMAD.WIDE R14, R4, 0x4, R14 ;  /* 0x00000004040e7825 */ /* 0x010fca00078e020e */
[----:B---3--:R-:W2:Y:S01]  /*00e0*/  LDG.E R20, desc[UR8][R14.64] ;  /* 0x000000080e147981 */ /* 0x008ea2000c1e1900 */
[----:B------:R-:W0:Y:S01]  /*00f0*/  S2UR UR6, SR_CgaCtaId ;  /* 0x00000000000679c3 */ /* 0x000e220000008800 */
[----:B------:R-:W-:Y:S01]  /*0100*/  UIADD3 UR5, UPT, UPT, UR5, -0x1, URZ ;  /* 0xffffffff05057890 */ /* 0x000fe2000fffe0ff */
[----:B------:R-:W-:Y:S01]  /*0110*/  VIADD R7, R6, 0xffffffff ;  /* 0xffffffff06077836 */ /* 0x000fe20000000000 */
[----:B------:R-:W-:-:S04]  /*0120*/  UIADD3 UR4, UPT, UPT, UR4, -0x1, URZ ;  /* 0xffffffff04047890 */ /* 0x000fc8000fffe0ff */
[----:B------:R-:W-:Y:S01]  /*0130*/  ISETP.GE.AND P1, PT, R0, UR5, PT ;  /* 0x0000000500007c0c */ /* 0x000fe2000bf26270 */
[----:B------:R-:W-:Y:S01]  /*0140*/  UMOV UR5, 0x400 ;  /* 0x0000040000057882 */ /* 0x000fe20000000000 */
[----:B------:R-:W-:Y:S02]  /*0150*/  LOP3.LUT P0, R0, R6, 0x1f, RZ, 0xc0, !PT ;  /* 0x0000001f06007812 */ /* 0x000fe4000780c0ff */
[----:B------:R-:W-:-:S04]  /*0160*/  ISETP.LT.AND P1, PT, R5, UR4, !P1 ;  /* 0x0000000405007c0c */ /* 0x000fc8000cf21270 */
[----:B------:R-:W-:Y:S02]  /*0170*/  PLOP3.LUT P0, PT, P0, P1, PT, 0xf2, 0x2f ;  /* 0x00000000002f781c */ /* 0x000fe40000703e72 */
[----:B------:R-:W-:Y:S01]  /*0180*/  ISETP.NE.OR P2, PT, R0, 0x1f, !P1 ;  /* 0x0000001f0000780c */ /* 0x000fe20004f45670 */
[----:B0-----:R-:W-:-:S06]  /*0190*/  ULEA UR5, UR6, UR5, 0x18 ;  /* 0x0000000506057291 */ /* 0x001fcc000f8ec0ff */
[----:B------:R-:W-:-:S05]  /*01a0*/  LEA R5, R2, UR5, 0x7 ;  /* 0x0000000502057c11 */ /* 0x000fca000f8e38ff */
[----:B------:R-:W-:-:S05]  /*01b0*/  IMAD R5, R6, 0x4, R5 ;  /* 0x0000000406057824 */ /* 0x000fca00078e0205 */
[----:B--2---:R-:W-:Y:S04]  /*01c0*/  STS [R5], R20 ;  /* 0x0000001405007388 */ /* 0x004fe80000000800 */
[----:B------:R-:W0:Y:S04]  /*01d0*/  SHFL.IDX PT, R21, R20, R7, 0x1f ;  /* 0x00001f0714157589 */ /* 0x000e2800000e0000 */
[----:B------:R-:W1:Y:S01]  /*01e0*/  SHFL.IDX PT, R22, R20, R7, 0x1f ;  /* 0x00001f0714167589 */ /* 0x000e6200000e0000 */
[----:B------:R-:W-:Y:S06]  /*01f0*/  BAR.SYNC.DEFER_BLOCKING 0x0 ;  /* 0x0000000000007b1d */ /* 0x000fec0000010000 */
[----:B0-----:R0:W5:Y:S04]  /*0200*/  @!P0 LDG.E R21, desc[UR8][R14.64+-0x4] ;  /* 0xfffffc080e158981 */ /* 0x001168000c1e1900 */
[----:B-1----:R0:W5:Y:S01]  /*0210*/  @!P2 LDG.E R22, desc[UR8][R14.64+0x4] ;  /* 0x000004080e16a981 */ /* 0x002162000c1e1900 */
[----:B------:R-:W-:Y:S05]  /*0220*/  @!P1 EXIT ;  /* 0x000000000000994d */ /* 0x000fea0003800000 */
[----:B------:R-:W1:Y:S01]  /*0230*/  LDCU UR4, c[0x0][0x3a0] ;  /* 0x00007400ff0477ac */ /* 0x000e620008000800 */
[----:B------:R-:W-:Y:S01]  /*0240*/  IMAD.MOV.U32 R6, RZ, RZ, 0x1 ;  /* 0x00000001ff067424 */ /* 0x000fe200078e00ff */
[----:B------:R-:W2:Y:S01]  /*0250*/  F2F.F64.F32 R12, R20 ;  /* 0x00000014000c7310 */ /* 0x000ea20000201800 */
[----:B------:R-:W-:Y:S01]  /*0260*/  BSSY.RECONVERGENT B0, `(.L_x_58) ;  /* 0x000001a000007945 */ /* 0x000fe20003800200 */
[----:B--2---:R-:W-:-:S06]  /*0270*/  DADD R12, R12, R12 ;  /* 0x000000000c0c7229 */ /* 0x004fcc000000000c */
[----:B-1----:R-:W1:Y:S08]  /*0280*/  F2F.F64.F32 R8, UR4 ;  /* 0x0000000400087d10 */ /* 0x002e700008201800 */
[----:B-1----:R-:W1:Y:S02]  /*0290*/  MUFU.RCP64H R7, R9 ;  /* 0x0000000900077308 */ /* 0x002e640000001800 */
[----:B-1----:R-:W-:-:S08]  /*02a0*/  DFMA R10, -R8, R6, 1 ;  /* 0x3ff00000080a742b */ /* 0x002fd00000000106 */
[----:B------:R-:W-:Y:S02]  /*02b0*/  DFMA R16, R10, R10, R10 ;  /* 0x0000000a0a10722b */ /* 0x000fe4000000000a */
[----:B-----5:R-:W1:Y:S06]  /*02c0*/  F2F.F64.F32 R10, R21 ;  /* 0x00000015000a7310 */ /* 0x020e6c0000201800 */
[----:B------:R-:W-:Y:S02]  /*02d0*/  DFMA R16, R6, R16, R6 ;  /* 0x000000100610722b */ /* 0x000fe40000000006 */
[----:B------:R-:W2:Y:S06]  /*02e0*/  F2F.F64.F32 R6, R22 ;  /* 0x0000001600067310 */ /* 0x000eac0000201800 */
[----:B------:R-:W-:-:S02]  /*02f0*/  DFMA R18, -R8, R16, 1 ;  /* 0x3ff000000812742b */ /* 0x000fc40000000110 */
[----:B-1----:R-:W-:-:S06]  /*0300*/  DADD R10, R10, -R12 ;  /* 0x000000000a0a7229 */ /* 0x002fcc000000080c */
[----:B------:R-:W-:Y:S02]  /*0310*/  DFMA R18, R16, R18, R16 ;  /* 0x000000121012722b */ /* 0x000fe40000000010 */
[----:B--2---:R-:W-:-:S08]  /*0320*/  DADD R10, R10, R6 ;  /* 0x000000000a0a7229 */ /* 0x004fd00000000006 */
[----:B------:R-:W-:Y:S02]  /*0330*/  DMUL R6, R10, R18 ;  /* 0x000000120a067228 */ /* 0x000fe40000000000 */
[----:B------:R-:W-:-:S06]  /*0340*/  FSETP.GEU.AND P1, PT, |R11|, 6.5827683646048100446e-37, PT ;  /* 0x036000000b00780b */ /* 0x000fcc0003f2e200 */
[----:B------:R-:W-:-:S08]  /*0350*/  DFMA R16, -R8, R6, R10 ;  /* 0x000000060810722b */ /* 0x000fd0000000010a */
[----:B------:R-:W-:-:S10]  /*0360*/  DFMA R6, R18, R16, R6 ;  /* 0x000000101206722b */ /* 0x000fd40000000006 */
[----:B------:R-:W-:-:S05]  /*0370*/  FFMA R0, RZ, R9, R7 ;  /* 0x00000009ff007223 */ /* 0x000fca0000000007 */
[----:B------:R-:W-:-:S13]  /*0380*/  FSETP.GT.AND P0, PT, |R0|, 1.469367938527859385e-39, PT ;  /* 0x001000000000780b */ /* 0x000fda0003f04200 */
[----:B------:R-:W-:Y:S05]  /*0390*/  @P0 BRA P1, `(.L_x_59) ;  /* 0x0000000000180947 */ /* 0x000fea0000800000 */
[----:B------:R-:W-:Y:S01]  /*03a0*/  IMAD.MOV.U32 R6, RZ, RZ, R10 ;  /* 0x000000ffff067224 */ /* 0x000fe200078e000a */
[----:B------:R-:W-:Y:S01]  /*03b0*/  MOV R0, 0x3e0 ;  /* 0x000003e000007802 */ /* 0x000fe20000000f00 */
[----:B------:R-:W-:-:S07]  /*03c0*/  IMAD.MOV.U32 R7, RZ, RZ, R11 ;  /* 0x000000ffff077224 */ /* 0x000fce00078e000b */
[----:B0-----:R-:W-:Y:S05]  /*03d0*/  CALL.REL.NOINC `($__internal_4_$__cuda_sm20_div_rn_f64_full) ;  /* 0x0000000400047944 */ /* 0x001fea0003c00000 */
[----:B------:R-:W-:Y:S02]  /*03e0*/  IMAD.MOV.U32 R6, RZ, RZ, R8 ;  /* 0x000000ffff067224 */ /* 0x000fe400078e0008 */
[----:B------:R-:W-:-:S07]  /*03f0*/  IMAD.MOV.U32 R7, RZ, RZ, R9 ;  /* 0x000000ffff077224 */ /* 0x000fce00078e0009 */
.L_x_59:
[----:B------:R-:W-:Y:S05]  /*0400*/  BSYNC.RECONVERGENT B0 ;  /* 0x0000000000007941 */ /* 0x000fea0003800200 */
.L_x_58:
[C---:B------:R-:W-:Y:S01]  /*0410*/  ISETP.NE.AND P0, PT, R2.reuse, RZ, PT ;  /* 0x000000ff0200720c */ /* 0x040fe20003f05270 */
[----:B------:R-:W-:Y:S01]  /*0420*/  VIADD R3, R3, 0xffffffff ;  /* 0xffffffff03037836 */ /* 0x000fe20000000000 */
[----:B------:R-:W1:Y:S04]  /*0430*/  LDCU UR4, c[0x0][0x3a4] ;  /* 0x00007480ff0477ac */ /* 0x000e680008000800 */
[----:B------:R-:W-:-:S07]  /*0440*/  ISETP.NE.AND P1, PT, R2, R3, PT ;  /* 0x000000030200720c */ /* 0x000fce0003f25270 */
[----:B------:R-:W2:Y:S08]  /*0450*/  @!P0 LDC R9, c[0x0][0x39c] ;  /* 0x0000e700ff098b82 */ /* 0x000eb00000000800 */
[----:B------:R-:W3:Y:S08]  /*0460*/  @!P0 LDC.64 R2, c[0x0][0x388] ;  /* 0x0000e200ff028b82 */ /* 0x000ef00000000a00 */
[----:B------:R-:W0:Y:S01]  /*0470*/  @!P1 LDC R11, c[0x0][0x39c] ;  /* 0x0000e700ff0b9b82 */ /* 0x000e220000000800 */
[----:B--2---:R-:W-:-:S04]  /*0480*/  @!P0 IMAD.IADD R9, R4, 0x1, -R9 ;  /* 0x0000000104098824 */ /* 0x004fc800078e0a09 */
[----:B---3--:R-:W-:-:S05]  /*0490*/  @!P0 IMAD.WIDE R2, R9, 0x4, R2 ;  /* 0x0000000409028825 */ /* 0x008fca00078e0202 */
[----:B------:R-:W2:Y:S01]  /*04a0*/  @!P0 LDG.E R0, desc[UR8][R2.64] ;  /* 0x0000000802008981 */ /* 0x000ea2000c1e1900 */
[----:B0-----:R-:W-:-:S05]  /*04b0*/  @!P1 IMAD.WIDE R14, R11, 0x4, R14 ;  /* 0x000000040b0e9825 */ /* 0x001fca00078e020e */
[----:B------:R0:W3:Y:S01]  /*04c0*/  @!P1 LDG.E R18, desc[UR8][R14.64] ;  /* 0x000000080e129981 */ /* 0x0000e2000c1e1900 */
[----:B-1----:R-:W1:Y:S01]  /*04d0*/  F2F.F64.F32 R10, UR4 ;  /* 0x00000004000a7d10 */ /* 0x002e620008201800 */
[----:B------:R-:W-:Y:S01]  /*04e0*/  IMAD.MOV.U32 R8, RZ, RZ, 0x1 ;  /* 0x00000001ff087424 */ /* 0x000fe200078e00ff */
[----:B------:R-:W-:Y:S06]  /*04f0*/  BSSY.RECONVERGENT B0, `(.L_x_60) ;  /* 0x000001c000007945 */ /* 0x000fec0003800200 */
[----:B-1----:R-:W1:Y:S02]  /*0500*/  MUFU.RCP64H R9, R11 ;  /* 0x0000000b00097308 */ /* 0x002e640000001800 */
[----:B-1----:R-:W-:-:S08]  /*0510*/  DFMA R16, -R10, R8, 1 ;  /* 0x3ff000000a10742b */ /* 0x002fd00000000108 */
[----:B------:R-:W-:-:S08]  /*0520*/  DFMA R16, R16, R16, R16 ;  /* 0x000000101010722b */ /* 0x000fd00000000010 */
[----:B------:R-:W-:-:S08]  /*0530*/  DFMA R16, R8, R16, R8 ;  /* 0x000000100810722b */ /* 0x000fd00000000008 */
[----:B0-----:R-:W-:-:S08]  /*0540*/  DFMA R14, -R10, R16, 1 ;  /* 0x3ff000000a0e742b */ /* 0x001fd00000000110 */
[----:B------:R-:W-:Y:S01]  /*0550*/  DFMA R14, R16, R14, R16 ;  /* 0x0000000e100e722b */ /* 0x000fe20000000010 */
[----:B------:R-:W2:Y:S04]  /*0560*/  @P0 LDS R0, [R5+-0x80] ;  /* 0xffff800005000984 */ /* 0x000ea80000000800 */
[----:B------:R-:W3:Y:S01]  /*0570*/  @P1 LDS R18, [R5+0x80] ;  /* 0x0000800005121984 */ /* 0x000ee20000000800 */
[----:B--2---:R-:W0:Y:S08]  /*0580*/  F2F.F64.F32 R2, R0 ;  /* 0x0000000000027310 */ /* 0x004e300000201800 */
[----:B---3--:R-:W1:Y:S01]  /*0590*/  F2F.F64.F32 R8, R18 ;  /* 0x0000001200087310 */ /* 0x008e620000201800 */
[----:B0-----:R-:W-:-:S08]  /*05a0*/  DADD R2, -R12, R2 ;  /* 0x000000000c027229 */ /* 0x001fd00000000102 */
[----:B-1----:R-:W-:-:S08]  /*05b0*/  DADD R16, R2, R8 ;  /* 0x0000000002107229 */ /* 0x002fd00000000008 */
[----:B------:R-:W-:Y:S02]  /*05c0*/  DMUL R8, R16, R14 ;  /* 0x0000000e10087228 */ /* 0x000fe40000000000 */
[----:B------:R-:W-:-:S06]  /*05d0*/  FSETP.GEU.AND P1, PT, |R17|, 6.5827683646048100446e-37, PT ;  /* 0x036000001100780b */ /* 0x000fcc0003f2e200 */
[----:B------:R-:W-:-:S08]  /*05e0*/  DFMA R2, -R10, R8, R16 ;  /* 0x000000080a02722b */ /* 0x000fd00000000110 */
[----:B------:R-:W-:Y:S02]  /*05f0*/  DFMA R8, R14, R2, R8 ;  /* 0x000000020e08722b */ /* 0x000fe40000000008 */
[----:B------:R-:W-:-:S08]  /*0600*/  DADD R2, RZ, R6 ;  /* 0x00000000ff027229 */ /* 0x000fd00000000006 */
[----:B------:R-:W-:Y:S02]  /*0610*/  FFMA R0, RZ, R11, R9 ;  /* 0x0000000bff007223 */ /* 0x000fe40000000009 */
[----:B------:R0:W1:Y:S03]  /*0620*/  F2F.F32.F64 R2, R2 ;  /* 0x0000000200027310 */ /* 0x0000660000301000 */
[----:B------:R-:W-:-:S13]  /*0630*/  FSETP.GT.AND P0, PT, |R0|, 1.469367938527859385e-39, PT ;  /* 0x001000000000780b */ /* 0x000fda0003f04200 */
[----:B01----:R-:W-:Y:S05]  /*0640*/  @P0 BRA P1, `(.L_x_61) ;  /* 0x0000000000180947 */ /* 0x003fea0000800000 */
[----:B------:R-:W-:Y:S01]  /*0650*/  IMAD.MOV.U32 R6, RZ, RZ, R16 ;  /* 0x000000ffff067224 */ /* 0x000fe200078e0010 */
[----:B------:R-:W-:Y:S01]  /*0660*/  MOV R0, 0x6b0 ;  /* 0x000006b000007802 */ /* 0x000fe20000000f00 */
[----:B------:R-:W-:Y:S02]  /*0670*/  IMAD.MOV.U32 R7, RZ, RZ, R17 ;  /* 0x000000ffff077224 */ /* 0x000fe400078e0011 */
[----:B------:R-:W-:Y:S02]  /*0680*/  IMAD.MOV.U32 R8, RZ, RZ, R10 ;  /* 0x000000ffff087224 */ /* 0x000fe400078e000a */
[----:B------:R-:W-:-:S07]  /*0690*/  IMAD.MOV.U32 R9, RZ, RZ, R11 ;  /* 0x000000ffff097224 */ /* 0x000fce00078e000b */
[----:B------:R-:W-:Y:S05]  /*06a0*/  CALL.REL.NOINC `($__internal_4_$__cuda_sm20_div_rn_f64_full) ;  /* 0x0000000000507944 */ /* 0x000fea0003c00000 */
.L_x_61:
[----:B------:R-:W-:Y:S05]  /*06b0*/  BSYNC.RECONVERGENT B0 ;  /* 0x0000000000007941 */ /* 0x000fea0003800200 */
.L_x_60:
[----:B------:R-:W0:Y:S08]  /*06c0*/  LDC.64 R6, c[0x0][0x390] ;  /* 0x0000e400ff067b82 */ /* 0x000e300000000a00 */
[----:B------:R-:W1:Y:S01]  /*06d0*/  LDC.64 R10, c[0x0][0x380] ;  /* 0x0000e000ff0a7b82 */ /* 0x000e620000000a00 */
[----:B------:R-:W2:Y:S01]  /*06e0*/  F2F.F64.F32 R2, R2 ;  /* 0x0000000200027310 */ /* 0x000ea20000201800 */
[----:B------:R-:W3:Y:S01]  /*06f0*/  LDCU UR4, c[0x0][0x3a8] ;  /* 0x00007500ff0477ac */ /* 0x000ee20008000800 */
[----:B0-----:R-:W-:-:S06]  /*0700*/  IMAD.WIDE R6, R4, 0x4, R6 ;  /* 0x0000000404067825 */ /* 0x001fcc00078e0206 */
[----:B------:R-:W3:Y:S01]  /*0710*/  LDG.E R6, desc[UR8][R6.64] ;  /* 0x0000000806067981 */ /* 0x000ee2000c1e1900 */
[----:B-1----:R-:W-:-:S05]  /*0720*/  IMAD.WIDE R4, R4, 0x4, R10 ;  /* 0x0000000404047825 */ /* 0x002fca00078e020a */
[----:B------:R-:W4:Y:S01]  /*0730*/  LDG.E R0, desc[UR8][R4.64] ;  /* 0x0000000804007981 */ /* 0x000f22000c1e1900 */
[----:B--2---:R-:W-:-:S10]  /*0740*/  DADD R8, R2, R8 ;  /* 0x0000000002087229 */ /* 0x004fd40000000008 */
[----:B------:R-:W0:Y:S01]  /*0750*/  F2F.F32.F64 R8, R8 ;  /* 0x0000000800087310 */ /* 0x000e220000301000 */
[----:B---3--:R-:W-:-:S07]  /*0760*/  FMUL R3, R6, UR4 ;  /* 0x0000000406037c20 */ /* 0x008fce0008400000 */
[----:B----4-:R-:W1:Y:S01]  /*0770*/  F2F.F64.F32 R10, R0 ;  /* 0x00000000000a7310 */ /* 0x010e620000201800 */
[----:B0-----:R-:W-:-:S07]  /*0780*/  FMUL R3, R8, R3 ;  /* 0x0000000308037220 */ /* 0x001fce0000400000 */
[----:B------:R-:W0:Y:S01]  /*0790*/  F2F.F64.F32 R14, R3 ;  /* 0x00000003000e7310 */ /* 0x000e220000201800 */
[----:B-1----:R-:W-:-:S08]  /*07a0*/  DADD R10, R12, -R10 ;  /* 0x000000000c0a7229 */ /* 0x002fd0000000080a */
[----:B0-----:R-:W-:-:S10]  /*07b0*/  DADD R10, R10, R14 ;  /* 0x000000000a0a7229 */ /* 0x001fd4000000000e */
[----:B------:R-:W0:Y:S02]  /*07c0*/  F2F.F32.F64 R11, R10 ;  /* 0x0000000a000b7310 */ /* 0x000e240000301000 */
[----:B0-----:R-:W-:Y:S01]  /*07d0*/  STG.E desc[UR8][R4.64], R11 ;  /* 0x0000000b04007986 */ /* 0x001fe2000c101908 */
[----:B------:R-:W-:Y:S05]  /*07e0*/  EXIT ;  /* 0x000000000000794d */ /* 0x000fea0003800000 */
        .weak           $__internal_4_$__cuda_sm20_div_rn_f64_full
        .type           $__internal_4_$__cuda_sm20_div_rn_f64_full,@function
        .size           $__internal_4_$__cuda_sm20_div_rn_f64_full,(.L_x_91 - $__internal_4_$__cuda_sm20_div_rn_f64_full)
$__internal_4_$__cuda_sm20_div_rn_f64_full:
[C---:B------:R-:W-:Y:S01]  /*07f0*/  FSETP.GEU.AND P0, PT, |R9|.reuse, 1.469367938527859385e-39, PT ;  /* 0x001000000900780b */ /* 0x040fe20003f0e200 */
[----:B------:R-:W-:Y:S01]  /*0800*/  IMAD.MOV.U32 R16, RZ, RZ, 0x1 ;  /* 0x00000001ff107424 */ /* 0x000fe200078e00ff */
[----:B------:R-:W-:Y:S01]  /*0810*/  LOP3.LUT R10, R9, 0x800fffff, RZ, 0xc0, !PT ;  /* 0x800fffff090a7812 */ /* 0x000fe200078ec0ff */
[----:B------:R-:W-:Y:S01]  /*0820*/  IMAD.MOV.U32 R25, RZ, RZ, 0x1ca00000 ;  /* 0x1ca00000ff197424 */ /* 0x000fe200078e00ff */
[C---:B------:R-:W-:Y:S01]  /*0830*/  FSETP.GEU.AND P2, PT, |R7|.reuse, 1.469367938527859385e-39, PT ;  /* 0x001000000700780b */ /* 0x040fe20003f4e200 */
[----:B------:R-:W-:Y:S01]  /*0840*/  BSSY.RECONVERGENT B1, `(.L_x_62) ;  /* 0x0000052000017945 */ /* 0x000fe20003800200 */
[----:B------:R-:W-:Y:S01]  /*0850*/  LOP3.LUT R11, R10, 0x3ff00000, RZ, 0xfc, !PT ;  /* 0x3ff000000a0b7812 */ /* 0x000fe200078efcff */
[----:B------:R-:W-:Y:S01]  /*0860*/  IMAD.MOV.U32 R10, RZ, RZ, R8 ;  /* 0x000000ffff0a7224 */ /* 0x000fe200078e0008 */
[----:B------:R-:W-:Y:S02]  /*0870*/  LOP3.LUT R24, R7, 0x7ff00000, RZ, 0xc0, !PT ;  /* 0x7ff0000007187812 */ /* 0x000fe400078ec0ff */
[----:B------:R-:W-:-:S03]  /*0880*/  LOP3.LUT R27, R9, 0x7ff00000, RZ, 0xc0, !PT ;  /* 0x7ff00000091b7812 */ /* 0x000fc600078ec0ff */
[----:B------:R-:W-:Y:S01]  /*0890*/  @!P0 DMUL R10, R8, 8.98846567431157953865e+307 ;  /* 0x7fe00000080a8828 */ /* 0x000fe20000000000 */
[----:B------:R-:W-:-:S03]  /*08a0*/  ISETP.GE.U32.AND P1, PT, R24, R27, PT ;  /* 0x0000001b1800720c */ /* 0x000fc60003f26070 */
[----:B------:R-:W-:Y:S02]  /*08b0*/  @!P2 LOP3.LUT R19, R9, 0x7ff00000, RZ, 0xc0, !PT ;  /* 0x7ff000000913a812 */ /* 0x000fe400078ec0ff */
[----:B------:R-:W0:Y:S02]  /*08c0*/  MUFU.RCP64H R17, R11 ;  /* 0x0000000b00117308 */ /* 0x000e240000001800 */
[----:B------:R-:W-:Y:S02]  /*08d0*/  @!P2 ISETP.GE.U32.AND P3, PT, R24, R19, PT ;  /* 0x000000131800a20c */ /* 0x000fe40003f66070 */
[----:B------:R-:W-:Y:S02]  /*08e0*/  @!P0 LOP3.LUT R27, R11, 0x7ff00000, RZ, 0xc0, !PT ;  /* 0x7ff000000b1b8812 */ /* 0x000fe400078ec0ff */
[----:B------:R-:W-:-:S04]  /*08f0*/  @!P2 SEL R19, R25, 0x63400000, !P3 ;  /* 0x634000001913a807 */ /* 0x000fc80005800000 */
[----:B------:R-:W-:-:S04]  /*0900*/  @!P2 LOP3.LUT R22, R19, 0x80000000, R7, 0xf8, !PT ;  /* 0x800000001316a812 */ /* 0x000fc800078ef807 */
[----:B------:R-:W-:Y:S01]  /*0910*/  @!P2 LOP3.LUT R23, R22, 0x100000, RZ, 0xfc, !PT ;  /* 0x001000001617a812 */ /* 0x000fe200078efcff */
[----:B------:R-:W-:Y:S01]  /*0920*/  @!P2 IMAD.MOV.U32 R22, RZ, RZ, RZ ;  /* 0x000000ffff16a224 */ /* 0x000fe200078e00ff */
[----:B0-----:R-:W-:-:S08]  /*0930*/  DFMA R20, R16, -R10, 1 ;  /* 0x3ff000001014742b */ /* 0x001fd0000000080a */
[----:B------:R-:W-:-:S08]  /*0940*/  DFMA R20, R20, R20, R20 ;  /* 0x000000141414722b */ /* 0x000fd00000000014 */
[----:B------:R-:W-:Y:S01]  /*0950*/  DFMA R20, R16, R20, R16 ;  /* 0x000000141014722b */ /* 0x000fe20000000010 */
[----:B------:R-:W-:Y:S01]  /*0960*/  SEL R17, R25, 0x63400000, !P1 ;  /* 0x6340000019117807 */ /* 0x000fe20004800000 */
[----:B------:R-:W-:-:S03]  /*0970*/  IMAD.MOV.U32 R16, RZ, RZ, R6 ;  /* 0x000000ffff107224 */ /* 0x000fc600078e0006 */
[----:B------:R-:W-:-:S03]  /*0980*/  LOP3.LUT R17, R17, 0x800fffff, R7, 0xf8, !PT ;  /* 0x800fffff11117812 */ /* 0x000fc600078ef807 */
[----:B------:R-:W-:-:S03]  /*0990*/  DFMA R18, R20, -R10, 1 ;  /* 0x3ff000001412742b */ /* 0x000fc6000000080a */
[----:B------:R-:W-:-:S05]  /*09a0*/  @!P2 DFMA R16, R16, 2, -R22 ;  /* 0x400000001010a82b */ /* 0x000fca0000000816 */
[----:B------:R-:W-:-:S08]  /*09b0*/  DFMA R18, R20, R18, R20 ;  /* 0x000000121412722b */ /* 0x000fd00000000014 */
[----:B------:R-:W-:-:S08]  /*09c0*/  DMUL R20, R18, R16 ;  /* 0x0000001012147228 */ /* 0x000fd00000000000 */
[----:B------:R-:W-:-:S08]  /*09d0*/  DFMA R22, R20, -R10, R16 ;  /* 0x8000000a1416722b */ /* 0x000fd00000000010 */
[----:B------:R-:W-:Y:S01]  /*09e0*/  DFMA R22, R18, R22, R20 ;  /* 0x000000161216722b */ /* 0x000fe20000000014 */
[----:B------:R-:W-:Y:S01]  /*09f0*/  IMAD.MOV.U32 R20, RZ, RZ, R24 ;  /* 0x000000ffff147224 */ /* 0x000fe200078e0018 */
[----:B------:R-:W-:Y:S01]  /*0a00*/  @!P2 LOP3.LUT R20, R17, 0x7ff00000, RZ, 0xc0, !PT ;  /* 0x7ff000001114a812 */ /* 0x000fe200078ec0ff */
[----:B------:R-:W-:-:S04]  /*0a10*/  VIADD R19, R27, 0xffffffff ;  /* 0xffffffff1b137836 */ /* 0x000fc80000000000 */
[----:B------:R-:W-:-:S05]  /*0a20*/  VIADD R18, R20, 0xffffffff ;  /* 0xffffffff14127836 */ /* 0x000fca0000000000 */
[----:B------:R-:W-:-:S04]  /*0a30*/  ISETP.GT.U32.AND P0, PT, R18, 0x7feffffe, PT ;  /* 0x7feffffe1200780c */ /* 0x000fc80003f04070 */
[----:B------:R-:W-:-:S13]  /*0a40*/  ISETP.GT.U32.OR P0, PT, R19, 0x7feffffe, P0 ;  /* 0x7feffffe1300780c */ /* 0x000fda0000704470 */
[----:B------:R-:W-:Y:S05]  /*0a50*/  @P0 BRA `(.L_x_63) ;  /* 0x00000000006c0947 */ /* 0x000fea0003800000 */
[----:B------:R-:W-:-:S04]  /*0a60*/  LOP3.LUT R7, R9, 0x7ff00000, RZ, 0xc0, !PT ;  /* 0x7ff0000009077812 */ /* 0x000fc800078ec0ff */
[CC--:B------:R-:W-:Y:S02]  /*0a70*/  VIADDMNMX R6, R24.reuse, -R7.reuse, 0xb9600000, !PT ;  /* 0xb960000018067446 */ /* 0x0c0fe40007800907 */
[----:B------:R-:W-:Y:S02]  /*0a80*/  ISETP.GE.U32.AND P0, PT, R24, R7, PT ;  /* 0x000000071800720c */ /* 0x000fe40003f06070 */
[----:B------:R-:W-:Y:S02]  /*0a90*/  VIMNMX R6, PT, PT, R6, 0x46a00000, PT ;  /* 0x46a0000006067848 */ /* 0x000fe40003fe0100 */
[----:B------:R-:W-:-:S05]  /*0aa0*/  SEL R25, R25, 0x63400000, !P0 ;  /* 0x6340000019197807 */ /* 0x000fca0004000000 */
[----:B------:R-:W-:Y:S02]  /*0ab0*/  IMAD.IADD R20, R6, 0x1, -R25 ;  /* 0x0000000106147824 */ /* 0x000fe400078e0a19 */
[----:B------:R-:W-:Y:S02]  /*0ac0*/  IMAD.MOV.U32 R6, RZ, RZ, RZ ;  /* 0x000000ffff067224 */ /* 0x000fe400078e00ff */
        /* <DEDUP_REMOVED lines=20> */
.L_x_63:
        /* <DEDUP_REMOVED lines=16> */
.L_x_66:
[----:B------:R-:W-:Y:S01]  /*0d10*/  LOP3.LUT R19, R9, 0x80000, RZ, 0xfc, !PT ;  /* 0x0008000009137812 */ /* 0x000fe200078efcff */
[----:B------:R-:W-:Y:S01]  /*0d20*/  IMAD.MOV.U32 R18, RZ, RZ, R8 ;  /* 0x000000ffff127224 */ /* 0x000fe200078e0008 */
[----:B------:R-:W-:Y:S06]  /*0d30*/  BRA `(.L_x_64) ;  /* 0x0000000000087947 */ /* 0x000fec0003800000 */
.L_x_65:
[----:B------:R-:W-:Y:S01]  /*0d40*/  LOP3.LUT R19, R7, 0x80000, RZ, 0xfc, !PT ;  /* 0x0008000007137812 */ /* 0x000fe200078efcff */
[----:B------:R-:W-:-:S07]  /*0d50*/  IMAD.MOV.U32 R18, RZ, RZ, R6 ;  /* 0x000000ffff127224 */ /* 0x000fce00078e0006 */
.L_x_64:
[----:B------:R-:W-:Y:S05]  /*0d60*/  BSYNC.RECONVERGENT B1 ;  /* 0x0000000000017941 */ /* 0x000fea0003800200 */
.L_x_62:
[----:B------:R-:W-:Y:S02]  /*0d70*/  IMAD.MOV.U32 R6, RZ, RZ, R0 ;  /* 0x000000ffff067224 */ /* 0x000fe400078e0000 */
[----:B------:R-:W-:Y:S02]  /*0d80*/  IMAD.MOV.U32 R7, RZ, RZ, 0x0 ;  /* 0x00000000ff077424 */ /* 0x000fe400078e00ff */
[----:B------:R-:W-:Y:S02]  /*0d90*/  IMAD.MOV.U32 R8, RZ, RZ, R18 ;  /* 0x000000ffff087224 */ /* 0x000fe400078e0012 */
[----:B------:R-:W-:Y:S01]  /*0da0*/  IMAD.MOV.U32 R9, RZ, RZ, R19 ;  /* 0x000000ffff097224 */ /* 0x000fe200078e0013 */
[----:B------:R-:W-:Y:S06]  /*0db0*/  RET.REL.NODEC R6 `(_Z21kernelIso2d_v2_falidoPfS_S_iifff) ;  /* 0xfffffff006907950 */ /* 0x000fec0003c3ffff */
.L_x_67:
        /* <DEDUP_REMOVED lines=12> */
.L_x_91:


//--------------------- .text._Z27kernelIso2dSharedMem_falidoPfS_S_iifff --------------------------
	.section	.text._Z27kernelIso2dSharedMem_falidoPfS_S_iifff,"ax",@progbits
	.align	128
        .global         _Z27kernelIso2dSharedMem_falidoPfS_S_iifff
        .type           _Z27kernelIso2dSharedMem_falidoPfS_S_iifff,@function
        .size           _Z27kernelIso2dSharedMem_falidoPfS_S_iifff,(.L_x_92 - _Z27kernelIso2dSharedMem_falidoPfS_S_iifff)
        .other          _Z27kernelIso2dSharedMem_falidoPfS_S_iifff,@"STO_CUDA_ENTRY STV_DEFAULT"
_Z27kernelIso2dSharedMem_falidoPfS_S_iifff:
.text._Z27kernelIso2dSharedMem_falidoPfS_S_iifff:
[----:B------:R-:W-:Y:S01]  /*0000*/  LDC R1, c[0x0][0x37c] ;  /* 0x0000df00ff017b82 */ /* 0x000fe20000000800 */
[----:B------:R-:W0:Y:S07]  /*0010*/  S2R R9, SR_TID.X ;  /* 0x0000000000097919 */ /* 0x000e2e0000002100 */
[----:B------:R-:W0:Y:S01]  /*0020*/  LDC R0, c[0x0][0x360] ;  /* 0x0000d800ff007b82 */ /* 0x000e220000000800 */
[----:B------:R-:W1:Y:S07]  /*0030*/  S2R R8, SR_TID.Y ;  /* 0x0000000000087919 */ /* 0x000e6e0000002200 */
[----:B------:R-:W0:Y:S08]  /*0040*/  S2UR UR4, SR_CTAID.X ;  /* 0x00000000000479c3 */ /* 0x000e300000002500 */
[----:B------:R-:W1:Y:S08]  /*0050*/  S2UR UR5, SR_CTAID.Y ;  /* 0x00000000000579c3 */ /* 0x000e700000002600 */
[----:B------:R-:W1:Y:S08]  /*0060*/  LDC R3, c[0x0][0x364] ;  /* 0x0000d900ff037b82 */ /* 0x000e700000000800 */
[----:B------:R-:W2:Y:S01]  /*0070*/  LDC.64 R6, c[0x0][0x398] ;  /* 0x0000e600ff067b82 */ /* 0x000ea20000000a00 */
[----:B0-----:R-:W-:-:S04]  /*0080*/  IMAD R0, R0, UR4, R9 ;  /* 0x0000000400007c24 */ /* 0x001fc8000f8e0209 */
[----:B------:R-:W-:-:S03]  /*0090*/  VIADD R10, R0, 0x1 ;  /* 0x00000001000a7836 */ /* 0x000fc60000000000 */
[----:B------:R-:W0:Y:S01]  /*00a0*/  LDC.64 R4, c[0x0][0x388] ;  /* 0x0000e200ff047b82 */ /* 0x000e220000000a00 */
[----:B-1----:R-:W-:Y:S01]  /*00b0*/  IMAD R12, R3, UR5, R8 ;  /* 0x00000005030c7c24 */ /* 0x002fe2000f8e0208 */
[----:B------:R-:W1:Y:S03]  /*00c0*/  LDCU.64 UR4, c[0x0][0x358] ;  /* 0x00006b00ff0477ac */ /* 0x000e660008000a00 */
[----:B--2---:R-:W-:-:S04]  /*00d0*/  IMAD R3, R12, R7, R7 ;  /* 0x000000070c037224 */ /* 0x004fc800078e0207 */
[----:B------:R-:W-:-:S04]  /*00e0*/  IMAD.IADD R0, R10, 0x1, R3 ;  /* 0x000000010a007824 */ /* 0x000fc800078e0203 */
[----:B0-----:R-:W-:-:S05]  /*00f0*/  IMAD.WIDE R2, R0, 0x4, R4 ;  /* 0x0000000400027825 */ /* 0x001fca00078e0204 */
[----:B-1----:R-:W2:Y:S01]  /*0100*/  LDG.E R14, desc[UR4][R2.64] ;  /* 0x00000004020e7981 */ /* 0x002ea2000c1e1900 */
[----:B------:R-:W-:Y:S01]  /*0110*/  MOV R11, 0x400 ;  /* 0x00000400000b7802 */ /* 0x000fe20000000f00 */
[----:B------:R-:W-:Y:S01]  /*0120*/  VIADD R15, R7, 0xffffffff ;  /* 0xffffffff070f7836 */ /* 0x000fe20000000000 */
[----:B------:R-:W-:Y:S01]  /*0130*/  BSSY.RECONVERGENT B0, `(.L_x_68) ;  /* 0x0000045000007945 */ /* 0x000fe20003800200 */
[----:B------:R-:W0:Y:S01]  /*0140*/  S2R R16, SR_CgaCtaId ;  /* 0x0000000000107919 */ /* 0x000e220000008800 */
[----:B------:R-:W-:Y:S02]  /*0150*/  VIADD R13, R6, 0xffffffff ;  /* 0xffffffff060d7836 */ /* 0x000fe40000000000 */
[----:B------:R-:W-:Y:S01]  /*0160*/  VIADD R12, R12, 0x1 ;  /* 0x000000010c0c7836 */ /* 0x000fe20000000000 */
[----:B------:R-:W-:-:S04]  /*0170*/  ISETP.GE.AND P0, PT, R10, R15, PT ;  /* 0x0000000f0a00720c */ /* 0x000fc80003f06270 */
[----:B------:R-:W-:Y:S02]  /*0180*/  ISETP.LT.AND P0, PT, R12, R13, !P0 ;  /* 0x0000000d0c00720c */ /* 0x000fe40004701270 */
[----:B0-----:R-:W-:-:S05]  /*0190*/  LEA R11, R16, R11, 0x18 ;  /* 0x0000000b100b7211 */ /* 0x001fca00078ec0ff */
[----:B------:R-:W-:-:S04]  /*01a0*/  IMAD R19, R9, 0x88, R11 ;  /* 0x0000008809137824 */ /* 0x000fc800078e020b */
[----:B------:R-:W-:Y:S01]  /*01b0*/  IMAD R18, R8, 0x4, R19 ;  /* 0x0000000408127824 */ /* 0x000fe200078e0213 */
[----:B--2---:R-:W0:Y:S04]  /*01c0*/  F2I.TRUNC.NTZ R17, R14 ;  /* 0x0000000e00117305 */ /* 0x004e28000020f100 */
[----:B0-----:R0:W-:Y:S01]  /*01d0*/  STS [R18+0x8c], R17 ;  /* 0x00008c1112007388 */ /* 0x0011e20000000800 */
[----:B------:R-:W-:Y:S05]  /*01e0*/  @!P0 BRA `(.L_x_69) ;  /* 0x0000000000e48947 */ /* 0x000fea0003800000 */
[----:B------:R-:W-:Y:S01]  /*01f0*/  ISETP.NE.AND P1, PT, R8, 0x1f, PT ;  /* 0x0000001f0800780c */ /* 0x000fe20003f25270 */
[----:B------:R-:W-:-:S12]  /*0200*/  BSSY.RELIABLE B1, `(.L_x_70) ;  /* 0x000002b000017945 */ /* 0x000fd80003800100 */
[----:B------:R-:W-:Y:S05]  /*0210*/  @!P1 BRA `(.L_x_71) ;  /* 0x0000000000709947 */ /* 0x000fea0003800000 */
[----:B------:R-:W-:-:S13]  /*0220*/  ISETP.NE.AND P1, PT, R8, RZ, PT ;  /* 0x000000ff0800720c */ /* 0x000fda0003f25270 */
[----:B------:R-:W-:Y:S05]  /*0230*/  @P1 BRA `(.L_x_72) ;  /* 0x00000000004c1947 */ /* 0x000fea0003800000 */
[----:B------:R-:W-:-:S04]  /*0240*/  IMAD.IADD R7, R0, 0x1, -R7 ;  /* 0x0000000100077824 */ /* 0x000fc800078e0a07 */
[----:B------:R-:W-:-:S05]  /*0250*/  IMAD.WIDE R4, R7, 0x4, R4 ;  /* 0x0000000407047825 */ /* 0x000fca00078e0204 */
[----:B------:R-:W2:Y:S01]  /*0260*/  LDG.E R6, desc[UR4][R4.64] ;  /* 0x0000000404067981 */ /* 0x000ea2000c1e1900 */
[----:B------:R-:W-:-:S13]  /*0270*/  ISETP.NE.AND P1, PT, R9, 0x1f, PT ;  /* 0x0000001f0900780c */ /* 0x000fda0003f25270 */
[----:B------:R-:W-:Y:S05]  /*0280*/  @!P1 BREAK.RELIABLE B1 ;  /* 0x0000000000019942 */ /* 0x000fea0003800100 */
[----:B--2---:R-:W1:Y:S02]  /*0290*/  F2I.TRUNC.NTZ R6, R6 ;  /* 0x0000000600067305 */ /* 0x004e64000020f100 */
[----:B-1----:R1:W-:Y:S01]  /*02a0*/  STS [R19+0x4], R6 ;  /* 0x0000040613007388 */ /* 0x0023e20000000800 */
[----:B------:R-:W-:Y:S05]  /*02b0*/  @!P1 BRA `(.L_x_73) ;  /* 0x00000000001c9947 */ /* 0x000fea0003800000 */
[----:B------:R-:W-:-:S13]  /*02c0*/  ISETP.NE.AND P1, PT, R9, RZ, PT ;  /* 0x000000ff0900720c */ /* 0x000fda0003f25270 */
[----:B------:R-:W-:Y:S05]  /*02d0*/  @P1 BREAK.RELIABLE B1 ;  /* 0x0000000000011942 */ /* 0x000fea0003800100 */
[----:B------:R-:W-:Y:S05]  /*02e0*/  @P1 BRA `(.L_x_69) ;  /* 0x0000000000a41947 */ /* 0x000fea0003800000 */
[----:B------:R-:W1:Y:S02]  /*02f0*/  LDG.E R4, desc[UR4][R4.64+-0x4] ;  /* 0xfffffc0404047981 */ /* 0x000e64000c1e1900 */
[----:B-1----:R-:W1:Y:S02]  /*0300*/  F2I.TRUNC.NTZ R6, R4 ;  /* 0x0000000400067305 */ /* 0x002e64000020f100 */
[----:B-1----:R2:W-:Y:S01]  /*0310*/  STS [R11], R6 ;  /* 0x000000060b007388 */ /* 0x0025e20000000800 */
[----:B------:R-:W-:Y:S05]  /*0320*/  BRA `(.L_x_74) ;  /* 0x0000000000607947 */ /* 0x000fea0003800000 */
.L_x_73:
[----:B------:R-:W1:Y:S02]  /*0330*/  LDG.E R4, desc[UR4][R4.64+0x4] ;  /* 0x0000040404047981 */ /* 0x000e64000c1e1900 */
[----:B-1----:R-:W1:Y:S02]  /*0340*/  F2I.TRUNC.NTZ R6, R4 ;  /* 0x0000000400067305 */ /* 0x002e64000020f100 */
[----:B-1----:R2:W-:Y:S01]  /*0350*/  STS [R11+0x1188], R6 ;  /* 0x001188060b007388 */ /* 0x0025e20000000800 */
[----:B------:R-:W-:Y:S05]  /*0360*/  BRA `(.L_x_75) ;  /* 0x0000000000747947 */ /* 0x000fea0003800000 */
.L_x_72:
[----:B------:R-:W-:-:S13]  /*0370*/  ISETP.NE.AND P1, PT, R9, 0x1f, PT ;  /* 0x0000001f0900780c */ /* 0x000fda0003f25270 */
[----:B------:R-:W-:Y:S05]  /*0380*/  @!P1 BREAK.RELIABLE B1 ;  /* 0x0000000000019942 */ /* 0x000fea0003800100 */
[----:B------:R-:W-:Y:S05]  /*0390*/  @!P1 BRA `(.L_x_75) ;  /* 0x0000000000689947 */ /* 0x000fea0003800000 */
[----:B------:R-:W-:-:S13]  /*03a0*/  ISETP.NE.AND P1, PT, R9, RZ, PT ;  /* 0x000000ff0900720c */ /* 0x000fda0003f25270 */
[----:B------:R-:W-:Y:S05]  /*03b0*/  @P1 BREAK.RELIABLE B1 ;  /* 0x0000000000011942 */ /* 0x000fea0003800100 */
[----:B------:R-:W-:Y:S05]  /*03c0*/  @P1 BRA `(.L_x_69) ;  /* 0x00000000006c1947 */ /* 0x000fea0003800000 */
[----:B------:R-:W-:Y:S05]  /*03d0*/  BRA `(.L_x_74) ;  /* 0x0000000000347947 */ /* 0x000fea0003800000 */
.L_x_71:
        /* <DEDUP_REMOVED lines=12> */
[----:B-1----:R1:W-:Y:S02]  /*04a0*/  STS [R11+0x84], R6 ;  /* 0x000084060b007388 */ /* 0x0023e40000000800 */
.L_x_74:
[----:B------:R-:W-:Y:S05]  /*04b0*/  BSYNC.RELIABLE B1 ;  /* 0x0000000000017941 */ /* 0x000fea0003800100 */
.L_x_70:
[----:B------:R-:W3:Y:S01]  /*04c0*/  LDG.E R2, desc[UR4][R2.64+-0x4] ;  /* 0xfffffc0402027981 */ /* 0x000ee2000c1e1900 */
[----:B-12---:R-:W-:Y:S01]  /*04d0*/  IMAD R11, R8, 0x4, R11 ;  /* 0x00000004080b7824 */ /* 0x006fe200078e020b */
[----:B---3--:R-:W1:Y:S04]  /*04e0*/  F2I.TRUNC.NTZ R4, R2 ;  /* 0x0000000200047305 */ /* 0x008e68000020f100 */
[----:B-1----:R3:W-:Y:S01]  /*04f0*/  STS [R11+0x4], R4 ;  /* 0x000004040b007388 */ /* 0x0027e20000000800 */
[----:B------:R-:W-:Y:S05]  /*0500*/  BRA `(.L_x_69) ;  /* 0x00000000001c7947 */ /* 0x000fea0003800000 */
.L_x_76:
[----:B------:R-:W1:Y:S02]  /*0510*/  LDG.E R4, desc[UR4][R4.64+0x4] ;  /* 0x0000040404047981 */ /* 0x000e64000c1e1900 */
[----:B-1----:R-:W1:Y:S02]  /*0520*/  F2I.TRUNC.NTZ R6, R4 ;  /* 0x0000000400067305 */ /* 0x002e64000020f100 */
[----:B-1----:R1:W-:Y:S02]  /*0530*/  STS [R11+0x120c], R6 ;  /* 0x00120c060b007388 */ /* 0x0023e40000000800 */
.L_x_75:
[----:B------:R-:W3:Y:S01]  /*0540*/  LDG.E R2, desc[UR4][R2.64+0x4] ;  /* 0x0000040402027981 */ /* 0x000ee2000c1e1900 */
[----:B-12---:R-:W-:Y:S01]  /*0550*/  IMAD R11, R8, 0x4, R11 ;  /* 0x00000004080b7824 */ /* 0x006fe200078e020b */
[----:B---3--:R-:W1:Y:S04]  /*0560*/  F2I.TRUNC.NTZ R4, R2 ;  /* 0x0000000200047305 */ /* 0x008e68000020f100 */
[----:B-1----:R2:W-:Y:S02]  /*0570*/  STS [R11+0x107c], R4 ;  /* 0x00107c040b007388 */ /* 0x0025e40000000800 */
.L_x_69:
[----:B------:R-:W-:Y:S05]  /*0580*/  BSYNC.RECONVERGENT B0 ;  /* 0x0000000000007941 */ /* 0x000fea0003800200 */
.L_x_68:
[----:B------:R-:W-:Y:S05]  /*0590*/  WARPSYNC.ALL ;  /* 0x0000000000007948 */ /* 0x000fea0003800000 */
[----:B------:R-:W-:Y:S06]  /*05a0*/  BAR.SYNC.DEFER_BLOCKING 0x0 ;  /* 0x0000000000007b1d */ /* 0x000fec0000010000 */
[----:B------:R-:W-:Y:S05]  /*05b0*/  @!P0 EXIT ;  /* 0x000000000000894d */ /* 0x000fea0003800000 */
[----:B------:R-:W2:Y:S01]  /*05c0*/  LDCU UR6, c[0x0][0x3a0] ;  /* 0x00007400ff0677ac */ /* 0x000ea20008000800 */
[----:B------:R-:W1:Y:S01]  /*05d0*/  LDS R15, [R18+0x8c] ;  /* 0x00008c00120f7984 */ /* 0x000e620000000800 */
[----:B------:R-:W-:Y:S01]  /*05e0*/  IMAD.MOV.U32 R8, RZ, RZ, 0x1 ;  /* 0x00000001ff087424 */ /* 0x000fe200078e00ff */
[----:B------:R-:W-:Y:S02]  /*05f0*/  BSSY.RECONVERGENT B0, `(.L_x_77) ;  /* 0x000001b000007945 */ /* 0x000fe40003800200 */
[----:B------:R-:W4:Y:S04]  /*0600*/  LDS R14, [R18+0x90] ;  /* 0x00009000120e7984 */ /* 0x000f280000000800 */
[----:B------:R-:W5:Y:S01]  /*0610*/  LDS R16, [R18+0x88] ;  /* 0x0000880012107984 */ /* 0x000f620000000800 */
[----:B--23--:R-:W2:Y:S08]  /*0620*/  F2F.F64.F32 R4, UR6 ;  /* 0x0000000600047d10 */ /* 0x00ceb00008201800 */
[----:B--2---:R-:W2:Y:S08]  /*0630*/  MUFU.RCP64H R9, R5 ;  /* 0x0000000500097308 */ /* 0x004eb00000001800 */
[----:B-1----:R-:W1:Y:S01]  /*0640*/  I2F.F64 R6, R15 ;  /* 0x0000000f00067312 */ /* 0x002e620000201c00 */
[----:B--2---:R-:W-:-:S02]  /*0650*/  DFMA R2, -R4, R8, 1 ;  /* 0x3ff000000402742b */ /* 0x004fc40000000108 */
[----:B-1----:R-:W-:-:S06]  /*0660*/  DADD R6, R6, R6 ;  /* 0x0000000006067229 */ /* 0x002fcc0000000006 */
[----:B------:R-:W-:Y:S02]  /*0670*/  DFMA R10, R2, R2, R2 ;  /* 0x00000002020a722b */ /* 0x000fe40000000002 */
[----:B----4-:R-:W1:Y:S06]  /*0680*/  I2F.F64 R2, R14 ;  /* 0x0000000e00027312 */ /* 0x010e6c0000201c00 */
[----:B------:R-:W-:Y:S02]  /*0690*/  DFMA R10, R8, R10, R8 ;  /* 0x0000000a080a722b */ /* 0x000fe40000000008 */
[----:B-----5:R-:W2:Y:S06]  /*06a0*/  I2F.F64 R8, R16 ;  /* 0x0000001000087312 */ /* 0x020eac0000201c00 */
        /* <DEDUP_REMOVED lines=14> */
[----:B0-----:R-:W-:Y:S05]  /*0790*/  CALL.REL.NOINC `($__internal_5_$__cuda_sm20_div_rn_f64_full) ;  /* 0x0000000000d07944 */ /* 0x001fea0003c00000 */
.L_x_78:
[----:B------:R-:W-:Y:S05]  /*07a0*/  BSYNC.RECONVERGENT B0 ;  /* 0x0000000000007941 */ /* 0x000fea0003800200 */
.L_x_77:
[----:B------:R-:W1:Y:S01]  /*07b0*/  LDCU UR6, c[0x0][0x3a4] ;  /* 0x00007480ff0677ac */ /* 0x000e620008000800 */
[----:B------:R-:W2:Y:S01]  /*07c0*/  LDS R16, [R18+0x114] ;  /* 0x0001140012107984 */ /* 0x000ea20000000800 */
[----:B------:R-:W-:Y:S01]  /*07d0*/  IMAD.MOV.U32 R12, RZ, RZ, 0x1 ;  /* 0x00000001ff0c7424 */ /* 0x000fe200078e00ff */
[----:B------:R-:W-:Y:S02]  /*07e0*/  BSSY.RECONVERGENT B0, `(.L_x_79) ;  /* 0x000001c000007945 */ /* 0x000fe40003800200 */
[----:B0-----:R0:W3:Y:S02]  /*07f0*/  LDS R17, [R18+0x4] ;  /* 0x0000040012117984 */ /* 0x0010e40000000800 */
[----:B0-----:R-:W-:Y:S01]  /*0800*/  DADD R18, RZ, R2 ;  /* 0x00000000ff127229 */ /* 0x001fe20000000002 */
[----:B-1----:R-:W0:Y:S09]  /*0810*/  F2F.F64.F32 R8, UR6 ;  /* 0x0000000600087d10 */ /* 0x002e320008201800 */
[----:B------:R-:W-:Y:S08]  /*0820*/  F2F.F32.F64 R18, R18 ;  /* 0x0000001200127310 */ /* 0x000ff00000301000 */
[----:B0-----:R-:W0:Y:S08]  /*0830*/  MUFU.RCP64H R13, R9 ;  /* 0x00000009000d7308 */ /* 0x001e300000001800 */
[----:B--2---:R-:W1:Y:S01]  /*0840*/  I2F.F64 R4, R16 ;  /* 0x0000001000047312 */ /* 0x004e620000201c00 */
[----:B0-----:R-:W-:-:S02]  /*0850*/  DFMA R10, -R8, R12, 1 ;  /* 0x3ff00000080a742b */ /* 0x001fc4000000010c */
[----:B-1----:R-:W-:-:S06]  /*0860*/  DADD R4, -R6, R4 ;  /* 0x0000000006047229 */ /* 0x002fcc0000000104 */
[----:B------:R-:W-:Y:S02]  /*0870*/  DFMA R14, R10, R10, R10 ;  /* 0x0000000a0a0e722b */ /* 0x000fe4000000000a */
[----:B---3--:R-:W0:Y:S06]  /*0880*/  I2F.F64 R10, R17 ;  /* 0x00000011000a7312 */ /* 0x008e2c0000201c00 */
[----:B------:R-:W-:-:S08]  /*0890*/  DFMA R14, R12, R14, R12 ;  /* 0x0000000e0c0e722b */ /* 0x000fd0000000000c */
[----:B------:R-:W-:Y:S02]  /*08a0*/  DFMA R12, -R8, R14, 1 ;  /* 0x3ff00000080c742b */ /* 0x000fe4000000010e */
[----:B0-----:R-:W-:-:S06]  /*08b0*/  DADD R10, R4, R10 ;  /* 0x00000000040a7229 */ /* 0x001fcc000000000a */
[----:B------:R-:W-:-:S04]  /*08c0*/  DFMA R12, R14, R12, R14 ;  /* 0x0000000c0e0c722b */ /* 0x000fc8000000000e */
[----:B------:R-:W-:-:S04]  /*08d0*/  FSETP.GEU.AND P1, PT, |R11|, 6.5827683646048100446e-37, PT ;  /* 0x036000000b00780b */ /* 0x000fc80003f2e200 */
[----:B------:R-:W-:-:S08]  /*08e0*/  DMUL R4, R10, R12 ;  /* 0x0000000c0a047228 */ /* 0x000fd00000000000 */
        /* <DEDUP_REMOVED lines=8> */
[----:B------:R-:W-:Y:S05]  /*0970*/  CALL.REL.NOINC `($__internal_5_$__cuda_sm20_div_rn_f64_full) ;  /* 0x0000000000587944 */ /* 0x000fea0003c00000 */
[----:B------:R-:W-:Y:S02]  /*0980*/  IMAD.MOV.U32 R4, RZ, RZ, R2 ;  /* 0x000000ffff047224 */ /* 0x000fe400078e0002 */
[----:B------:R-:W-:-:S07]  /*0990*/  IMAD.MOV.U32 R5, RZ, RZ, R3 ;  /* 0x000000ffff057224 */ /* 0x000fce00078e0003 */
.L_x_80:
[----:B------:R-:W-:Y:S05]  /*09a0*/  BSYNC.RECONVERGENT B0 ;  /* 0x0000000000007941 */ /* 0x000fea0003800200 */
.L_x_79:
        /* <DEDUP_REMOVED lines=10> */
[----:B---3--:R-:W-:-:S04]  /*0a50*/  FMUL R13, R8, UR6 ;  /* 0x00000006080d7c20 */ /* 0x008fc80008400000 */
[----:B0-----:R-:W-:-:S03]  /*0a60*/  FMUL R13, R4, R13 ;  /* 0x0000000d040d7220 */ /* 0x001fc60000400000 */
[----:B----4-:R-:W0:Y:S08]  /*0a70*/  F2F.F64.F32 R10, R0 ;  /* 0x00000000000a7310 */ /* 0x010e300000201800 */
[----:B------:R-:W1:Y:S01]  /*0a80*/  F2F.F64.F32 R12, R13 ;  /* 0x0000000d000c7310 */ /* 0x000e620000201800 */
[----:B0-----:R-:W-:-:S08]  /*0a90*/  DADD R10, R6, -R10 ;  /* 0x00000000060a7229 */ /* 0x001fd0000000080a */
[----:B-1----:R-:W-:-:S10]  /*0aa0*/  DADD R10, R10, R12 ;  /* 0x000000000a0a7229 */ /* 0x002fd4000000000c */
[----:B------:R-:W0:Y:S02]  /*0ab0*/  F2F.F32.F64 R11, R10 ;  /* 0x0000000a000b7310 */ /* 0x000e240000301000 */
[----:B0-----:R-:W-:Y:S01]  /*0ac0*/  STG.E desc[UR4][R2.64], R11 ;  /* 0x0000000b02007986 */ /* 0x001fe2000c101904 */
[----:B------:R-:W-:Y:S05]  /*0ad0*/  EXIT ;  /* 0x000000000000794d */ /* 0x000fea0003800000 */
        .weak           $__internal_5_$__cuda_sm20_div_rn_f64_full
        .type           $__internal_5_$__cuda_sm20_div_rn_f64_full,@function
        .size           $__internal_5_$__cuda_sm20_div_rn_f64_full,(.L_x_92 - $__internal_5_$__cuda_sm20_div_rn_f64_full)
$__internal_5_$__cuda_sm20_div_rn_f64_full:
[C---:B------:R-:W-:Y:S01]  /*0ae0*/  FSETP.GEU.AND P0, PT, |R5|.reuse, 1.469367938527859385e-39, PT ;  /* 0x001000000500780b */ /* 0x040fe20003f0e200 */
[----:B------:R-:W-:Y:S01]  /*0af0*/  IMAD.MOV.U32 R9, RZ, RZ, R11 ;  /* 0x000000ffff097224 */ /* 0x000fe200078e000b */
[C---:B------:R-:W-:Y:S01]  /*0b00*/  LOP3.LUT R2, R5.reuse, 0x800fffff, RZ, 0xc0, !PT ;  /* 0x800fffff05027812 */ /* 0x040fe200078ec0ff */
[----:B------:R-:W-:Y:S01]  /*0b10*/  IMAD.MOV.U32 R12, RZ, RZ, 0x1 ;  /* 0x00000001ff0c7424 */ /* 0x000fe200078e00ff */
[----:B------:R-:W-:Y:S01]  /*0b20*/  LOP3.LUT R22, R5, 0x7ff00000, RZ, 0xc0, !PT ;  /* 0x7ff0000005167812 */ /* 0x000fe200078ec0ff */
[----:B------:R-:W-:Y:S01]  /*0b30*/  IMAD.MOV.U32 R8, RZ, RZ, R10 ;  /* 0x000000ffff087224 */ /* 0x000fe200078e000a */
[----:B------:R-:W-:Y:S01]  /*0b40*/  LOP3.LUT R3, R2, 0x3ff00000, RZ, 0xfc, !PT ;  /* 0x3ff0000002037812 */ /* 0x000fe200078efcff */
[----:B------:R-:W-:Y:S01]  /*0b50*/  IMAD.MOV.U32 R2, RZ, RZ, R4 ;  /* 0x000000ffff027224 */ /* 0x000fe200078e0004 */
[C---:B------:R-:W-:Y:S01]  /*0b60*/  FSETP.GEU.AND P2, PT, |R9|.reuse, 1.469367938527859385e-39, PT ;  /* 0x001000000900780b */ /* 0x040fe20003f4e200 */
[----:B------:R-:W-:Y:S01]  /*0b70*/  IMAD.MOV.U32 R21, RZ, RZ, 0x1ca00000 ;  /* 0x1ca00000ff157424 */ /* 0x000fe200078e00ff */
[----:B------:R-:W-:Y:S01]  /*0b80*/  LOP3.LUT R19, R9, 0x7ff00000, RZ, 0xc0, !PT ;  /* 0x7ff0000009137812 */ /* 0x000fe200078ec0ff */
[----:B------:R-:W-:Y:S02]  /*0b90*/  BSSY.RECONVERGENT B1, `(.L_x_81) ;  /* 0x000004e000017945 */ /* 0x000fe40003800200 */
[----:B------:R-:W-:Y:S01]  /*0ba0*/  @!P0 DMUL R2, R4, 8.98846567431157953865e+307 ;  /* 0x7fe0000004028828 */ /* 0x000fe20000000000 */
[----:B------:R-:W-:Y:S01]  /*0bb0*/  ISETP.GE.U32.AND P1, PT, R19, R22, PT ;  /* 0x000000161300720c */ /* 0x000fe20003f26070 */
[----:B------:R-:W-:-:S04]  /*0bc0*/  IMAD.MOV.U32 R23, RZ, RZ, R19 ;  /* 0x000000ffff177224 */ /* 0x000fc800078e0013 */
[----:B------:R-:W0:Y:S02]  /*0bd0*/  MUFU.RCP64H R13, R3 ;  /* 0x00000003000d7308 */ /* 0x000e240000001800 */
[----:B------:R-:W-:Y:S02]  /*0be0*/  @!P2 LOP3.LUT R14, R5, 0x7ff00000, RZ, 0xc0, !PT ;  /* 0x7ff00000050ea812 */ /* 0x000fe400078ec0ff */
[----:B------:R-:W-:Y:S02]  /*0bf0*/  @!P0 LOP3.LUT R22, R3, 0x7ff00000, RZ, 0xc0, !PT ;  /* 0x7ff0000003168812 */ /* 0x000fe400078ec0ff */
[----:B------:R-:W-:-:S03]  /*0c00*/  @!P2 ISETP.GE.U32.AND P3, PT, R19, R14, PT ;  /* 0x0000000e1300a20c */ /* 0x000fc60003f66070 */
[----:B------:R-:W-:Y:S01]  /*0c10*/  VIADD R25, R22, 0xffffffff ;  /* 0xffffffff16197836 */ /* 0x000fe20000000000 */
[----:B------:R-:W-:-:S04]  /*0c20*/  @!P2 SEL R15, R21, 0x63400000, !P3 ;  /* 0x63400000150fa807 */ /* 0x000fc80005800000 */
[----:B------:R-:W-:Y:S01]  /*0c30*/  @!P2 LOP3.LUT R16, R15, 0x80000000, R9, 0xf8, !PT ;  /* 0x800000000f10a812 */ /* 0x000fe200078ef809 */
[----:B0-----:R-:W-:-:S03]  /*0c40*/  DFMA R10, R12, -R2, 1 ;  /* 0x3ff000000c0a742b */ /* 0x001fc60000000802 */
[----:B------:R-:W-:Y:S01]  /*0c50*/  @!P2 LOP3.LUT R17, R16, 0x100000, RZ, 0xfc, !PT ;  /* 0x001000001011a812 */ /* 0x000fe200078efcff */
[----:B------:R-:W-:-:S04]  /*0c60*/  @!P2 IMAD.MOV.U32 R16, RZ, RZ, RZ ;  /* 0x000000ffff10a224 */ /* 0x000fc800078e00ff */
        /* <DEDUP_REMOVED lines=12> */
[----:B------:R-:W-:-:S03]  /*0d30*/  DFMA R16, R12, -R2, R10 ;  /* 0x800000020c10722b */ /* 0x000fc6000000000a */
[----:B------:R-:W-:-:S05]  /*0d40*/  ISETP.GT.U32.OR P0, PT, R25, 0x7feffffe, P0 ;  /* 0x7feffffe1900780c */ /* 0x000fca0000704470 */
[----:B------:R-:W-:-:S08]  /*0d50*/  DFMA R12, R14, R16, R12 ;  /* 0x000000100e0c722b */ /* 0x000fd0000000000c */
[----:B------:R-:W-:Y:S05]  /*0d60*/  @P0 BRA `(.L_x_82) ;  /* 0x00000000006c0947 */ /* 0x000fea0003800000 */
[----:B------:R-:W-:Y:S01]  /*0d70*/  LOP3.LUT R14, R5, 0x7ff00000, RZ, 0xc0, !PT ;  /* 0x7ff00000050e7812 */ /* 0x000fe200078ec0ff */
[----:B------:R-:W-:-:S03]  /*0d80*/  IMAD.MOV.U32 R16, RZ, RZ, RZ ;  /* 0x000000ffff107224 */ /* 0x000fc600078e00ff */
[CC--:B------:R-:W-:Y:S02]  /*0d90*/  VIADDMNMX R8, R19.reuse, -R14.reuse, 0xb9600000, !PT ;  /* 0xb960000013087446 */ /* 0x0c0fe4000780090e */
[----:B------:R-:W-:Y:S02]  /*0da0*/  ISETP.GE.U32.AND P0, PT, R19, R14, PT ;  /* 0x0000000e1300720c */ /* 0x000fe40003f06070 */
        /* <DEDUP_REMOVED lines=13> */
[----:B------:R-:W-:Y:S02]  /*0e80*/  IMAD.MOV R3, RZ, RZ, -R8 ;  /* 0x000000ffff037224 */ /* 0x000fe400078e0a08 */
[----:B------:R-:W-:-:S06]  /*0e90*/  IMAD.MOV.U32 R2, RZ, RZ, RZ ;  /* 0x000000ffff027224 */ /* 0x000fcc00078e00ff */
[----:B------:R-:W-:Y:S02]  /*0ea0*/  DFMA R2, R14, -R2, R12 ;  /* 0x800000020e02722b */ /* 0x000fe4000000000c */
[----:B------:R-:W-:-:S04]  /*0eb0*/  DMUL.RP R12, R12, R16 ;  /* 0x000000100c0c7228 */ /* 0x000fc80000008000 */
[----:B------:R-:W-:-:S04]  /*0ec0*/  IADD3 R2, PT, PT, -R8, -0x43300000, RZ ;  /* 0xbcd0000008027810 */ /* 0x000fc80007ffe1ff */
[----:B------:R-:W-:Y:S02]  /*0ed0*/  FSETP.NEU.AND P0, PT, |R3|, R2, PT ;  /* 0x000000020300720b */ /* 0x000fe40003f0d200 */
[----:B------:R-:W-:Y:S02]  /*0ee0*/  LOP3.LUT R5, R13, R5, RZ, 0x3c, !PT ;  /* 0x000000050d057212 */ /* 0x000fe400078e3cff */
[----:B------:R-:W-:Y:S02]  /*0ef0*/  FSEL R14, R12, R14, !P0 ;  /* 0x0000000e0c0e7208 */ /* 0x000fe40004000000 */
[----:B------:R-:W-:Y:S01]  /*0f00*/  FSEL R15, R5, R15, !P0 ;  /* 0x0000000f050f7208 */ /* 0x000fe20004000000 */
[----:B------:R-:W-:Y:S06]  /*0f10*/  BRA `(.L_x_83) ;  /* 0x0000000000547947 */ /* 0x000fec0003800000 */
.L_x_82:
        /* <DEDUP_REMOVED lines=16> */
.L_x_85:
[----:B------:R-:W-:Y:S01]  /*1020*/  LOP3.LUT R15, R5, 0x80000, RZ, 0xfc, !PT ;  /* 0x00080000050f7812 */ /* 0x000fe200078efcff */
[----:B------:R-:W-:Y:S01]  /*1030*/  IMAD.MOV.U32 R14, RZ, RZ, R4 ;  /* 0x000000ffff0e7224 */ /* 0x000fe200078e0004 */
[----:B------:R-:W-:Y:S06]  /*1040*/  BRA `(.L_x_83) ;  /* 0x0000000000087947 */ /* 0x000fec0003800000 */
.L_x_84:
[----:B------:R-:W-:Y:S01]  /*1050*/  LOP3.LUT R15, R9, 0x80000, RZ, 0xfc, !PT ;  /* 0x00080000090f7812 */ /* 0x000fe200078efcff */
[----:B------:R-:W-:-:S07]  /*1060*/  IMAD.MOV.U32 R14, RZ, RZ, R8 ;  /* 0x000000ffff0e7224 */ /* 0x000fce00078e0008 */
.L_x_83:
[----:B------:R-:W-:Y:S05]  /*1070*/  BSYNC.RECONVERGENT B1 ;  /* 0x0000000000017941 */ /* 0x000fea0003800200 */
.L_x_81:
[----:B------:R-:W-:Y:S02]  /*1080*/  IMAD.MOV.U32 R21, RZ, RZ, 0x0 ;  /* 0x00000000ff157424 */ /* 0x000fe400078e00ff */
[----:B------:R-:W-:Y:S02]  /*1090*/  IMAD.MOV.U32 R2, RZ, RZ, R14 ;  /* 0x000000ffff027224 */ /* 0x000fe400078e000e */
[----:B------:R-:W-:Y:S01]  /*10a0*/  IMAD.MOV.U32 R3, RZ, RZ, R15 ;  /* 0x000000ffff037224 */ /* 0x000fe200078e000f */
[----:B------:R-:W-:Y:S06]  /*10b0*/  RET.REL.NODEC R20 `(_Z27kernelIso2dSharedMem_falidoPfS_S_iifff) ;  /* 0xffffffec14d07950 */ /* 0x000fec0003c3ffff */
.L_x_86:
        /* <DEDUP_REMOVED lines=12> */
.L_x_92:


//--------------------- .nv.shared.reserved.0     --------------------------
	.section	.nv.shared.reserved.0,"aw",@nobits
	.weak		__nv_reservedSMEM_offset_0_alias
	.size		__nv_reservedSMEM_offset_0_alias, 0, 64
	.other		__nv_reservedSMEM_offset_0_alias,@"STO_CUDA_RESERVED_SHARED STV_DEFAULT"
__nv_reservedSMEM_offset_0_alias:
	.zero		0
	.zero		64


//--------------------- .nv.shared._Z14kernelIso2d_v3PfPKfS1_iifffi --------------------------
	.section	.nv.shared._Z14kernelIso2d_v3PfPKfS1_iifffi,"aw",@nobits
	.sectionflags	@""
	.align	4
.nv.shared._Z14kernelIso2d_v3PfPKfS1_iifffi:
	.zero		1544


//--------------------- .nv.shared._Z14kernelIso2d_v4PfPKfS1_iifffi --------------------------
	.section	.nv.shared._Z14kernelIso2d_v4PfPKfS1_iifffi,"aw",@nobits
	.sectionflags	@""
	.align	4
.nv.shared._Z14kernelIso2d_v4PfPKfS1_iifffi:
	.zero		1544


//--------------------- .nv.shared._Z21kernelIso2d_v2_falidoPfS_S_iifff --------------------------
	.section	.nv.shared._Z21kernelIso2d_v2_falidoPfS_S_iifff,"aw",@nobits
	.sectionflags	@""
	.align	4
.nv.shared._Z21kernelIso2d_v2_falidoPfS_S_iifff:
	.zero		5120


//--------------------- .nv.shared._Z27kernelIso2dSharedMem_falidoPfS_S_iifff --------------------------
	.section	.nv.shared._Z27kernelIso2dSharedMem_falidoPfS_S_iifff,"aw",@nobits
	.sectionflags	@""
	.align	4
.nv.shared._Z27kernelIso2dSharedMem_falidoPfS_S_iifff:
	.zero		5648


//--------------------- .nv.constant0._Z16kernelIso2d_v1_1PfPKfS1_iifff --------------------------
	.section	.nv.constant0._Z16kernelIso2d_v1_1PfPKfS1_iifff,"a",@progbits
	.sectionflags	@""
	.align	4
.nv.constant0._Z16kernelIso2d_v1_1PfPKfS1_iifff:
	.zero		940


//--------------------- .nv.constant0._Z14kernelIso2d_v1PfS_S_iifff --------------------------
	.section	.nv.constant0._Z14kernelIso2d_v1PfS_S_iifff,"a",@progbits
	.sectionflags	@""
	.align	4
.nv.constant0._Z14kernelIso2d_v1PfS_S_iifff:
	.zero		940


//--------------------- .nv.constant0._Z14kernelIso2d_v3PfPKfS1_iifffi --------------------------
	.section	.nv.constant0._Z14kernelIso2d_v3PfPKfS1_iifffi,"a",@progbits
	.sectionflags	@""
	.align	4
.nv.constant0._Z14kernelIso2d_v3PfPKfS1_iifffi:
	.zero		944


//--------------------- .nv.constant0._Z14kernelIso2d_v4PfPKfS1_iifffi --------------------------
	.section	.nv.constant0._Z14kernelIso2d_v4PfPKfS1_iifffi,"a",@progbits
	.sectionflags	@""
	.align	4
.nv.constant0._Z14kernelIso2d_v4PfPKfS1_iifffi:
	.zero		944


//--------------------- .nv.constant0._Z21kernelIso2d_v2_falidoPfS_S_iifff --------------------------
	.section	.nv.constant0._Z21kernelIso2d_v2_falidoPfS_S_iifff,"a",@progbits
	.sectionflags	@""
	.align	4
.nv.constant0._Z21kernelIso2d_v2_falidoPfS_S_iifff:
	.zero		940


//--------------------- .nv.constant0._Z27kernelIso2dSharedMem_falidoPfS_S_iifff --------------------------
	.section	.nv.constant0._Z27kernelIso2dSharedMem_falidoPfS_S_iifff,"a",@progbits
	.sectionflags	@""
	.align	4
.nv.constant0._Z27kernelIso2dSharedMem_falidoPfS_S_iifff:
	.zero		940


//--------------------- SYMBOLS --------------------------

	.type		.nv.reservedSmem.offset0,@object
	.size		.nv.reservedSmem.offset0,0x4
	.type		.nv.reservedSmem.cap,@object
	.size		.nv.reservedSmem.cap,0x4
